def gluon_tcgen05(
    a_ptr,
    b_ptr,
    c_ptr,
    M,
    N,
    K,
    stride_am,
    stride_bk,
    stride_cm,
    BLOCK_M: gl.constexpr,
    BLOCK_N: gl.constexpr,
    BLOCK_K: gl.constexpr,
    DTYPE: gl.constexpr,
    A_LAYOUT: gl.constexpr,
    B_LAYOUT: gl.constexpr,
    C_LAYOUT: gl.constexpr,
    B_SHAPE: gl.constexpr,
    TMEM_LAYOUT: gl.constexpr,
    TMEM_REG: gl.constexpr,
    TRANS_B: gl.constexpr,
    NUM_BUFFERS: gl.constexpr,
):
    a_desc = tma.make_tensor_descriptor(
        a_ptr, [M, K], [stride_am, 1], [BLOCK_M, BLOCK_K], A_LAYOUT
    )
    b_desc = tma.make_tensor_descriptor(
        b_ptr,
        [N, K] if TRANS_B else [K, N],
        [stride_bk, 1],
        B_SHAPE,
        B_LAYOUT,
    )
    c_desc = tma.make_tensor_descriptor(
        c_ptr, [M, N], [stride_cm, 1], [BLOCK_M, BLOCK_N], C_LAYOUT
    )

    a_bufs = gl.allocate_shared_memory(
        DTYPE, [NUM_BUFFERS, BLOCK_M, BLOCK_K], A_LAYOUT
    )
    b_bufs = gl.allocate_shared_memory(DTYPE, [NUM_BUFFERS] + B_SHAPE, B_LAYOUT)

    pid_m = gl.program_id(0)
    pid_n = gl.program_id(1)
    off_m = pid_m * BLOCK_M
    off_n = pid_n * BLOCK_N

    tma_bars = gl.allocate_shared_memory(
        gl.int64, [NUM_BUFFERS, 1], mbarrier.MBarrierLayout()
    )
    mma_bars = gl.allocate_shared_memory(
        gl.int64, [NUM_BUFFERS, 1], mbarrier.MBarrierLayout()
    )
    for i in gl.static_range(NUM_BUFFERS):
        mbarrier.init(tma_bars.index(i), count=1)
        mbarrier.init(mma_bars.index(i), count=1)

    acc_tmem = allocate_tensor_memory(gl.float32, [BLOCK_M, BLOCK_N], TMEM_LAYOUT)
    idx = 0
    phase = 0
    use_acc = False
    for k in range(0, K, BLOCK_K):
        a = a_bufs.index(idx)
        b = b_bufs.index(idx)
        tma_bar = tma_bars.index(idx)
        mma_bar = mma_bars.index(idx)
        mbarrier.expect(
            tma_bar, a_desc.block_type.nbytes + b_desc.block_type.nbytes
        )
        tma.async_copy_global_to_shared(a_desc, [off_m, k], tma_bar, a)
        tma.async_copy_global_to_shared(
            b_desc, [off_n, k] if TRANS_B else [k, off_n], tma_bar, b
        )
        mbarrier.wait(tma_bar, phase=phase)

        if TRANS_B:
            b = b.permute((1, 0))
        tcgen05_mma(a, b, acc_tmem, use_acc=use_acc)
        tcgen05_commit(mma_bar)
        mbarrier.wait(mma_bar, phase=phase)
        use_acc = True

        idx += 1
        if idx == NUM_BUFFERS:
            idx = 0
            phase ^= 1

    for i in gl.static_range(NUM_BUFFERS):
        mbarrier.invalidate(tma_bars.index(i))
        mbarrier.invalidate(mma_bars.index(i))

    acc = acc_tmem.load(TMEM_REG)
    c_smem = gl.allocate_shared_memory(DTYPE, [BLOCK_M, BLOCK_N], C_LAYOUT)
    c_smem.store(acc.to(DTYPE))
    fence_async_shared()
    tma.async_copy_shared_to_global(c_desc, [off_m, off_n], c_smem)
    tma.store_wait(pendings=0)

# config = {"BLOCK_K": 128, "BLOCK_M": 128, "BLOCK_N": 64, "arch": "sm_100", "dtype": "bf16", "num_buffers": 3, "num_warps": 8, "trans_b": 1}
# arch = sm_100


// ===== COMPILED SASS (sm_100a) =====

	.target	sm_100a

	.elftype	@"ET_EXEC"


//--------------------- .note.nv.tkinfo           --------------------------
	.section	.note.nv.tkinfo,"",@"SHT_NOTE"
	.sectionflags	@"SHF_NOTE_NV_TKINFO"
	.tkinfo
        /*0018*/ 	.word	0x00000081
        /*0030*/ 	.string	""
        /*0030*/ 	.string	"ptxas-blackwell"
        /*0030*/ 	.string	"Cuda compilation tools, release 12.9, V12.9.86"
        /*0030*/ 	.string	"Build cuda_12.9.r12.9/compiler.36037853_0"
        /*0030*/ 	.string	"-v  -suppress-debug-info  -lineinfo  -arch sm_100a "



//--------------------- .note.nv.cuver            --------------------------
	.section	.note.nv.cuver,"",@"SHT_NOTE"
	.sectionflags	@"SHF_NOTE_NV_CUVER"
        /*0018*/ 	.short	0x0001
        /*001a*/ 	.short	0x0064
        /*001c*/ 	.short	0x0001
        /*001e*/ 	.short	0x0000
        /*0020*/ 	.short	0x0001
        /*0022*/ 	.short	0x0000


//--------------------- .nv.info                  --------------------------
	.section	.nv.info,"",@"SHT_CUDA_INFO"
	.align	4


	//----- nvinfo : EIATTR_REGCOUNT
	.align		4
        /*0000*/ 	.byte	0x04, 0x2f
        /*0002*/ 	.short	(.L_4 - .L_3)
	.align		4
.L_3:
        /*0004*/ 	.word	index@(gluon_tcgen05)
        /*0008*/ 	.word	0x00000027


	//----- nvinfo : EIATTR_FRAME_SIZE
	.align		4
.L_4:
        /*000c*/ 	.byte	0x04, 0x11
        /*000e*/ 	.short	(.L_6 - .L_5)
	.align		4
.L_5:
        /*0010*/ 	.word	index@($__internal_2_$__cuda_sm10x_tcgen05_guardrail_trap_unallocated_columns_being_dealloced)
        /*0014*/ 	.word	0x00000000


	//----- nvinfo : EIATTR_FRAME_SIZE
	.align		4
.L_6:
        /*0018*/ 	.byte	0x04, 0x11
        /*001a*/ 	.short	(.L_8 - .L_7)
	.align		4
.L_7:
        /*001c*/ 	.word	index@($__internal_1_$__cuda_sm10x_tcgen05_guardrail_trap_phase_invalid_during_alloc)
        /*0020*/ 	.word	0x00000000


	//----- nvinfo : EIATTR_FRAME_SIZE
	.align		4
.L_8:
        /*0024*/ 	.byte	0x04, 0x11
        /*0026*/ 	.short	(.L_10 - .L_9)
	.align		4
.L_9:
        /*0028*/ 	.word	index@($__internal_0_$__cuda_sm10x_tcgen05_guardrail_trap_col_being_dealloced_not_returned_by_alloc)
        /*002c*/ 	.word	0x00000000


	//----- nvinfo : EIATTR_FRAME_SIZE
	.align		4
.L_10:
        /*0030*/ 	.byte	0x04, 0x11
        /*0032*/ 	.short	(.L_12 - .L_11)
	.align		4
.L_11:
        /*0034*/ 	.word	index@(gluon_tcgen05)
        /*0038*/ 	.word	0x00000000


	//----- nvinfo : EIATTR_MIN_STACK_SIZE
	.align		4
.L_12:
        /*003c*/ 	.byte	0x04, 0x12
        /*003e*/ 	.short	(.L_14 - .L_13)
	.align		4
.L_13:
        /*0040*/ 	.word	index@(gluon_tcgen05)
        /*0044*/ 	.word	0x00000000
.L_14:


//--------------------- .nv.info.gluon_tcgen05    --------------------------
	.section	.nv.info.gluon_tcgen05,"",@"SHT_CUDA_INFO"
	.sectionflags	@""
	.align	4


	//----- nvinfo : EIATTR_CUDA_API_VERSION
	.align		4
        /*0000*/ 	.byte	0x04, 0x37
        /*0002*/ 	.short	(.L_16 - .L_15)
.L_15:
        /*0004*/ 	.word	0x00000081


	//----- nvinfo : EIATTR_KPARAM_INFO
	.align		4
.L_16:
        /*0008*/ 	.byte	0x04, 0x17
        /*000a*/ 	.short	(.L_18 - .L_17)
.L_17:
        /*000c*/ 	.word	0x00000000
        /*0010*/ 	.short	0x000a
        /*0012*/ 	.short	0x0048
        /*0014*/ 	.byte	0x00, 0xf4, 0x21, 0x00


	//----- nvinfo : EIATTR_KPARAM_INFO
	.align		4
.L_18:
        /*0018*/ 	.byte	0x04, 0x17
        /*001a*/ 	.short	(.L_20 - .L_19)
.L_19:
        /*001c*/ 	.word	0x00000000
        /*0020*/ 	.short	0x0009
        /*0022*/ 	.short	0x0040
        /*0024*/ 	.byte	0x00, 0xf4, 0x21, 0x00


	//----- nvinfo : EIATTR_KPARAM_INFO
	.align		4
.L_20:
        /*0028*/ 	.byte	0x04, 0x17
        /*002a*/ 	.short	(.L_22 - .L_21)
.L_21:
        /*002c*/ 	.word	0x00000000
        /*0030*/ 	.short	0x0008
        /*0032*/ 	.short	0x0038
        /*0034*/ 	.byte	0x00, 0xf0, 0x21, 0x00


	//----- nvinfo : EIATTR_KPARAM_INFO
	.align		4
.L_22:
        /*0038*/ 	.byte	0x04, 0x17
        /*003a*/ 	.short	(.L_24 - .L_23)
.L_23:
        /*003c*/ 	.word	0x00000000
        /*0040*/ 	.short	0x0007
        /*0042*/ 	.short	0x0030
        /*0044*/ 	.byte	0x00, 0xf0, 0x21, 0x00


	//----- nvinfo : EIATTR_KPARAM_INFO
	.align		4
.L_24:
        /*0048*/ 	.byte	0x04, 0x17
        /*004a*/ 	.short	(.L_26 - .L_25)
.L_25:
        /*004c*/ 	.word	0x00000000
        /*0050*/ 	.short	0x0006
        /*0052*/ 	.short	0x0028
        /*0054*/ 	.byte	0x00, 0xf0, 0x21, 0x00


	//----- nvinfo : EIATTR_KPARAM_INFO
	.align		4
.L_26:
        /*0058*/ 	.byte	0x04, 0x17
        /*005a*/ 	.short	(.L_28 - .L_27)
.L_27:
        /*005c*/ 	.word	0x00000000
        /*0060*/ 	.short	0x0005
        /*0062*/ 	.short	0x0020
        /*0064*/ 	.byte	0x00, 0xf0, 0x11, 0x00


	//----- nvinfo : EIATTR_KPARAM_INFO
	.align		4
.L_28:
        /*0068*/ 	.byte	0x04, 0x17
        /*006a*/ 	.short	(.L_30 - .L_29)
.L_29:
        /*006c*/ 	.word	0x00000000
        /*0070*/ 	.short	0x0004
        /*0072*/ 	.short	0x001c
        /*0074*/ 	.byte	0x00, 0xf0, 0x11, 0x00


	//----- nvinfo : EIATTR_KPARAM_INFO
	.align		4
.L_30:
        /*0078*/ 	.byte	0x04, 0x17
        /*007a*/ 	.short	(.L_32 - .L_31)
.L_31:
        /*007c*/ 	.word	0x00000000
        /*0080*/ 	.short	0x0003
        /*0082*/ 	.short	0x0018
        /*0084*/ 	.byte	0x00, 0xf0, 0x11, 0x00


	//----- nvinfo : EIATTR_KPARAM_INFO
	.align		4
.L_32:
        /*0088*/ 	.byte	0x04, 0x17
        /*008a*/ 	.short	(.L_34 - .L_33)
.L_33:
        /*008c*/ 	.word	0x00000000
        /*0090*/ 	.short	0x0002
        /*0092*/ 	.short	0x0010
        /*0094*/ 	.byte	0x00, 0xf4, 0x21, 0x00


	//----- nvinfo : EIATTR_KPARAM_INFO
	.align		4
.L_34:
        /*0098*/ 	.byte	0x04, 0x17
        /*009a*/ 	.short	(.L_36 - .L_35)
.L_35:
        /*009c*/ 	.word	0x00000000
        /*00a0*/ 	.short	0x0001
        /*00a2*/ 	.short	0x0008
        /*00a4*/ 	.byte	0x00, 0xf4, 0x21, 0x00


	//----- nvinfo : EIATTR_KPARAM_INFO
	.align		4
.L_36:
        /*00a8*/ 	.byte	0x04, 0x17
        /*00aa*/ 	.short	(.L_38 - .L_37)
.L_37:
        /*00ac*/ 	.word	0x00000000
        /*00b0*/ 	.short	0x0000
        /*00b2*/ 	.short	0x0000
        /*00b4*/ 	.byte	0x00, 0xf4, 0x21, 0x00


	//----- nvinfo : EIATTR_AT_ENTRY_FRAGMENTS
	.align		4
.L_38:
        /*00b8*/ 	.byte	0x04, 0x4f
        /*00ba*/ 	.short	(.L_40 - .L_39)


	//   ....[0]....
.L_39:
        /*00bc*/ 	.word	0x00000004


	//----- nvinfo : EIATTR_RESERVED_SMEM_USED
	.align		4
.L_40:
        /*00c0*/ 	.byte	0x01, 0x41
	.zero		2


	//----- nvinfo : EIATTR_SPARSE_MMA_MASK
	.align		4
        /*00c4*/ 	.byte	0x03, 0x50
        /*00c6*/ 	.short	0x0000


	//----- nvinfo : EIATTR_TCGEN05_1CTA_USED
	.align		4
        /*00c8*/ 	.byte	0x01, 0x51
	.zero		2


	//----- nvinfo : EIATTR_MAXREG_COUNT
	.align		4
        /*00cc*/ 	.byte	0x03, 0x1b
        /*00ce*/ 	.short	0x00ff


	//----- nvinfo : EIATTR_NUM_BARRIERS
	.align		4
        /*00d0*/ 	.byte	0x02, 0x4c
        /*00d2*/ 	.byte	0x01
	.zero		1


	//----- nvinfo : EIATTR_INT_WARP_WIDE_INSTR_OFFSETS
	.align		4
        /*00d4*/ 	.byte	0x04, 0x31
        /*00d6*/ 	.short	(.L_42 - .L_41)


	//   ....[0]....
.L_41:
        /*00d8*/ 	.word	0x00001750


	//   ....[1]....
        /*00dc*/ 	.word	0x00001770


	//   ....[2]....
        /*00e0*/ 	.word	0x000017f0


	//   ....[3]....
        /*00e4*/ 	.word	0x00001b00


	//   ....[4]....
        /*00e8*/ 	.word	0x00001b50


	//   ....[5]....
        /*00ec*/ 	.word	0x00001b60


	//   ....[6]....
        /*00f0*/ 	.word	0x00001b90


	//   ....[7]....
        /*00f4*/ 	.word	0x00001f90


	//   ....[8]....
        /*00f8*/ 	.word	0x00001fa0


	//   ....[9]....
        /*00fc*/ 	.word	0x00002120


	//   ....[10]....
        /*0100*/ 	.word	0x00002190


	//   ....[11]....
        /*0104*/ 	.word	0x000021a0


	//   ....[12]....
        /*0108*/ 	.word	0x000021e0


	//   ....[13]....
        /*010c*/ 	.word	0x00002690


	//   ....[14]....
        /*0110*/ 	.word	0x000026a0


	//   ....[15]....
        /*0114*/ 	.word	0x000029d0


	//   ....[16]....
        /*0118*/ 	.word	0x000029e0


	//   ....[17]....
        /*011c*/ 	.word	0x00002d50


	//   ....[18]....
        /*0120*/ 	.word	0x00002da0


	//----- nvinfo : EIATTR_COOP_GROUP_MASK_REGIDS
	.align		4
.L_42:
        /*0124*/ 	.byte	0x04, 0x29
        /*0126*/ 	.short	(.L_44 - .L_43)


	//   ....[0]....
.L_43:
        /*0128*/ 	.word	0xffffffff


	//   ....[1]....
        /*012c*/ 	.word	0xffffffff


	//   ....[2]....
        /*0130*/ 	.word	0xffffffff


	//   ....[3]....
        /*0134*/ 	.word	0xffffffff


	//   ....[4]....
        /*0138*/ 	.word	0xffffffff


	//   ....[5]....
        /*013c*/ 	.word	0xffffffff


	//   ....[6]....
        /*0140*/ 	.word	0xffffffff


	//   ....[7]....
        /*0144*/ 	.word	0xffffffff


	//   ....[8]....
        /*0148*/ 	.word	0xffffffff


	//   ....[9]....
        /*014c*/ 	.word	0xffffffff


	//----- nvinfo : EIATTR_COOP_GROUP_INSTR_OFFSETS
	.align		4
.L_44:
        /*0150*/ 	.byte	0x04, 0x28
        /*0152*/ 	.short	(.L_46 - .L_45)


	//   ....[0]....
.L_45:
        /*0154*/ 	.word	0x00000050


	//   ....[1]....
        /*0158*/ 	.word	0x00000310


	//   ....[2]....
        /*015c*/ 	.word	0x00000500


	//   ....[3]....
        /*0160*/ 	.word	0x000009a0


	//   ....[4]....
        /*0164*/ 	.word	0x00000ae0


	//   ....[5]....
        /*0168*/ 	.word	0x00000fe0


	//   ....[6]....
        /*016c*/ 	.word	0x00001120


	//   ....[7]....
        /*0170*/ 	.word	0x00001610


	//   ....[8]....
        /*0174*/ 	.word	0x00002be0


	//   ....[9]....
        /*0178*/ 	.word	0x00002e50


	//----- nvinfo : EIATTR_VRC_CTA_INIT_COUNT
	.align		4
.L_46:
        /*017c*/ 	.byte	0x02, 0x4a
        /*017e*/ 	.byte	0x80
	.zero		1


	//----- nvinfo : EIATTR_MBARRIER_INSTR_OFFSETS
	.align		4
        /*0180*/ 	.byte	0x04, 0x39
        /*0182*/ 	.short	(.L_48 - .L_47)


	//   ....[0]....
.L_47:
        /*0184*/ 	.word	0x00001810
        /*0188*/ 	.word	0x000000ff
        /*018c*/ 	.word	0x00024000
        /*0190*/ 	.short	0x0100
        /*0192*/ 	.byte	0x08
	.zero		1


	//   ....[1]....
        /*0194*/ 	.word	0x00001820
        /*0198*/ 	.word	0x000000ff
        /*019c*/ 	.word	0x00024020
        /*01a0*/ 	.short	0x0100
        /*01a2*/ 	.byte	0x08
	.zero		1


	//   ....[2]....
        /*01a4*/ 	.word	0x000018d0
        /*01a8*/ 	.word	0x000000ff
        /*01ac*/ 	.word	0x00024008
        /*01b0*/ 	.short	0x0100
        /*01b2*/ 	.byte	0x08
	.zero		1


	//   ....[3]....
        /*01b4*/ 	.word	0x000018e0
        /*01b8*/ 	.word	0x000000ff
        /*01bc*/ 	.word	0x00024028
        /*01c0*/ 	.short	0x0100
        /*01c2*/ 	.byte	0x08
	.zero		1


	//   ....[4]....
        /*01c4*/ 	.word	0x000019f0
        /*01c8*/ 	.word	0x000000ff
        /*01cc*/ 	.word	0x00024010
        /*01d0*/ 	.short	0x0100
        /*01d2*/ 	.byte	0x08
	.zero		1


	//   ....[5]....
        /*01d4*/ 	.word	0x00001a00
        /*01d8*/ 	.word	0x000000ff
        /*01dc*/ 	.word	0x00024030
        /*01e0*/ 	.short	0x0100
        /*01e2*/ 	.byte	0x08
	.zero		1


	//   ....[6]....
        /*01e4*/ 	.word	0x00001c00
        /*01e8*/ 	.word	0x000000ff
        /*01ec*/ 	.word	0x00024000
        /*01f0*/ 	.short	0x010a
        /*01f2*/ 	.byte	0x08
	.zero		1


	//   ....[7]....
        /*01f4*/ 	.word	0x00001ff0
        /*01f8*/ 	.word	0x000000ff
        /*01fc*/ 	.word	0x00024020
        /*0200*/ 	.short	0x010a
        /*0202*/ 	.byte	0x08
	.zero		1


	//   ....[8]....
        /*0204*/ 	.word	0x00002250
        /*0208*/ 	.word	0x000000ff
        /*020c*/ 	.word	0x00024000
        /*0210*/ 	.short	0x010a
        /*0212*/ 	.byte	0x2a
	.zero		1


	//   ....[9]....
        /*0214*/ 	.word	0x000026e0
        /*0218*/ 	.word	0x000000ff
        /*021c*/ 	.word	0x00024020
        /*0220*/ 	.short	0x010a
        /*0222*/ 	.byte	0x2a
	.zero		1


	//   ....[10]....
        /*0224*/ 	.word	0x000027b0
        /*0228*/ 	.word	0x000000ff
        /*022c*/ 	.word	0x00024000
        /*0230*/ 	.short	0x0108
        /*0232*/ 	.byte	0x08
	.zero		1


	//   ....[11]....
        /*0234*/ 	.word	0x000027c0
        /*0238*/ 	.word	0x000000ff
        /*023c*/ 	.word	0x00024020
        /*0240*/ 	.short	0x0108
        /*0242*/ 	.byte	0x08
	.zero		1


	//   ....[12]....
        /*0244*/ 	.word	0x00002810
        /*0248*/ 	.word	0x000000ff
        /*024c*/ 	.word	0x00024008
        /*0250*/ 	.short	0x0108
        /*0252*/ 	.byte	0x08
	.zero		1


	//   ....[13]....
        /*0254*/ 	.word	0x00002820
        /*0258*/ 	.word	0x000000ff
        /*025c*/ 	.word	0x00024028
        /*0260*/ 	.short	0x0108
        /*0262*/ 	.byte	0x08
	.zero		1


	//   ....[14]....
        /*0264*/ 	.word	0x00002870
        /*0268*/ 	.word	0x000000ff
        /*026c*/ 	.word	0x00024010
        /*0270*/ 	.short	0x0108
        /*0272*/ 	.byte	0x08
	.zero		1


	//   ....[15]....
        /*0274*/ 	.word	0x00002880
        /*0278*/ 	.word	0x000000ff
        /*027c*/ 	.word	0x00024030
        /*0280*/ 	.short	0x0108
        /*0282*/ 	.byte	0x08
	.zero		1


	//   ....[16]....
        /*0284*/ 	.word	0x00002e70
        /*0288*/ 	.word	0x000000ff
        /*028c*/ 	.word	0x00024000
        /*0290*/ 	.short	0x010a
        /*0292*/ 	.byte	0x08
	.zero		1


	//   ....[17]....
        /*0294*/ 	.word	0x00002ea0
        /*0298*/ 	.word	0x000000ff
        /*029c*/ 	.word	0x00024020
        /*02a0*/ 	.short	0x010a
        /*02a2*/ 	.byte	0x08
	.zero		1


	//   ....[18]....
        /*02a4*/ 	.word	0x00002ed0
        /*02a8*/ 	.word	0x000000ff
        /*02ac*/ 	.word	0x00024000
        /*02b0*/ 	.short	0x010a
        /*02b2*/ 	.byte	0x2a
	.zero		1


	//   ....[19]....
        /*02b4*/ 	.word	0x00002f00
        /*02b8*/ 	.word	0x000000ff
        /*02bc*/ 	.word	0x00024020
        /*02c0*/ 	.short	0x010a
        /*02c2*/ 	.byte	0x2a
	.zero		1


	//----- nvinfo : EIATTR_NUM_MBARRIERS
	.align		4
.L_48:
        /*02c4*/ 	.byte	0x03, 0x38
        /*02c6*/ 	.short	0x0006


	//----- nvinfo : EIATTR_EXIT_INSTR_OFFSETS
	.align		4
        /*02c8*/ 	.byte	0x04, 0x1c
        /*02ca*/ 	.short	(.L_50 - .L_49)


	//   ....[0]....
.L_49:
        /*02cc*/ 	.word	0x00002e60


	//----- nvinfo : EIATTR_REQNTID
	.align		4
.L_50:
        /*02d0*/ 	.byte	0x04, 0x10
        /*02d2*/ 	.short	(.L_52 - .L_51)
.L_51:
        /*02d4*/ 	.word	0x00000100
        /*02d8*/ 	.word	0x00000001
        /*02dc*/ 	.word	0x00000001


	//----- nvinfo : EIATTR_CRS_STACK_SIZE
	.align		4
.L_52:
        /*02e0*/ 	.byte	0x04, 0x1e
        /*02e2*/ 	.short	(.L_54 - .L_53)
.L_53:
        /*02e4*/ 	.word	0x00000000


	//----- nvinfo : EIATTR_CBANK_PARAM_SIZE
	.align		4
.L_54:
        /*02e8*/ 	.byte	0x03, 0x19
        /*02ea*/ 	.short	0x0050


	//----- nvinfo : EIATTR_PARAM_CBANK
	.align		4
        /*02ec*/ 	.byte	0x04, 0x0a
        /*02ee*/ 	.short	(.L_56 - .L_55)
	.align		4
.L_55:
        /*02f0*/ 	.word	index@(.nv.constant0.gluon_tcgen05)
        /*02f4*/ 	.short	0x0380
        /*02f6*/ 	.short	0x0050


	//----- nvinfo : EIATTR_SW_WAR
	.align		4
.L_56:
        /*02f8*/ 	.byte	0x04, 0x36
        /*02fa*/ 	.short	(.L_58 - .L_57)
.L_57:
        /*02fc*/ 	.word	0x00000008
.L_58:


//--------------------- .nv.compat                --------------------------
	.section	.nv.compat,"",@"SHT_CUDA_COMPAT_INFO"
	.align	4
        /*0000*/ 	.byte	0x02, 0x02, 0x02, 0x00, 0x02, 0x05, 0x05, 0x00, 0x02, 0x03, 0x03, 0x00, 0x02, 0x06, 0x01, 0x00


//--------------------- .nv.callgraph             --------------------------
	.section	.nv.callgraph,"",@"SHT_CUDA_CALLGRAPH"
	.align	4
	.sectionentsize	8
	.align		4
        /*0000*/ 	.word	0x00000000
	.align		4
        /*0004*/ 	.word	0xffffffff
	.align		4
        /*0008*/ 	.word	0x00000000
	.align		4
        /*000c*/ 	.word	0xfffffffe
	.align		4
        /*0010*/ 	.word	0x00000000
	.align		4
        /*0014*/ 	.word	0xfffffffd
	.align		4
        /*0018*/ 	.word	0x00000000
	.align		4
        /*001c*/ 	.word	0xfffffffc


//--------------------- .text.gluon_tcgen05       --------------------------
	.section	.text.gluon_tcgen05,"ax",@progbits
	.align	128
        .global         gluon_tcgen05
        .type           gluon_tcgen05,@function
        .size           gluon_tcgen05,(.L_x_81 - gluon_tcgen05)
        .other          gluon_tcgen05,@"STO_CUDA_ENTRY STV_DEFAULT"
gluon_tcgen05:
.text.gluon_tcgen05:
[----:B------:R-:W1:Y:S01]  /*0000*/  LDC R1, c[0x0][0x37c] ;  /* 0x0000df00ff017b82 */ /* 0x000e620000000800 */
[----:B------:R-:W2:Y:S02]  /*0010*/  S2R R0, SR_TID.X ;  /* 0x0000000000007919 */ /* 0x000ea40000002100 */
[----:B--2---:R-:W-:-:S13]  /*0020*/  ISETP.GE.U32.AND P2, PT, R0, 0x20, PT ;  /* 0x000000200000780c */ /* 0x004fda0003f46070 */
[----:B------:R-:W-:Y:S05]  /*0030*/  @P2 BRA `(.L_x_0) ;  /* 0x0000000000b82947 */ /* 0x000fea0003800000 */
[----:B------:R-:W2:Y:S01]  /*0040*/  S2UR UR6, SR_CgaCtaId ;  /* 0x00000000000679c3 */ /* 0x000ea20000008800 */
[----:B------:R-:W-:Y:S01]  /*0050*/  NOP ;  /* 0x0000000000007918 */ /* 0x000fe20000000000 */
[----:B------:R-:W-:Y:S02]  /*0060*/  UMOV UR4, 0x40 ;  /* 0x0000004000047882 */ /* 0x000fe40000000000 */
[----:B--2---:R-:W-:-:S09]  /*0070*/  ULEA UR4, UR6, UR4, 0x18 ;  /* 0x0000000406047291 */ /* 0x004fd2000f8ec0ff */
[----:B------:R-:W2:Y:S01]  /*0080*/  LDS.U8 R2, [UR4] ;  /* 0x00000004ff027984 */ /* 0x000ea20008000000 */
[----:B------:R-:W-:Y:S02]  /*0090*/  UMOV UR4, 0x400 ;  /* 0x0000040000047882 */ /* 0x000fe40000000000 */
[----:B------:R-:W-:Y:S01]  /*00a0*/  ULEA UR4, UR6, UR4, 0x18 ;  /* 0x0000000406047291 */ /* 0x000fe2000f8ec0ff */
[----:B--2---:R-:W-:-:S13]  /*00b0*/  ISETP.NE.AND P0, PT, R2, RZ, PT ;  /* 0x000000ff0200720c */ /* 0x004fda0003f05270 */
[----:B------:R-:W-:Y:S05]  /*00c0*/  @P0 BRA `(.L_x_1) ;  /* 0x00000000007c0947 */ /* 0x000fea0003800000 */
[----:B------:R-:W-:-:S13]  /*00d0*/  ELECT P0, URZ, PT ;  /* 0x0000000000ff782f */ /* 0x000fda0003800000 */
[----:B------:R-:W-:Y:S05]  /*00e0*/  @!P0 BRA `(.L_x_2) ;  /* 0x0000000000848947 */ /* 0x000fea0003800000 */
[----:B------:R-:W-:Y:S01]  /*00f0*/  UMOV UR5, 0x2 ;  /* 0x0000000200057882 */ /* 0x000fe20000000000 */
[----:B------:R-:W-:Y:S02]  /*0100*/  IMAD.MOV.U32 R5, RZ, RZ, 0x1 ;  /* 0x00000001ff057424 */ /* 0x000fe400078e00ff */
[----:B------:R-:W-:Y:S02]  /*0110*/  IMAD.MOV.U32 R3, RZ, RZ, 0x3 ;  /* 0x00000003ff037424 */ /* 0x000fe400078e00ff */
[----:B------:R-:W-:Y:S04]  /*0120*/  DEPBAR.LE SB2, 0x36 ;  /* 0x0000ad800000791a */ /* 0x000fe80000000000 */
[----:B------:R-:W2:Y:S02]  /*0130*/  UTCATOMSWS.FIND_AND_SET.ALIGN UP0, UR5, UR5 ;  /* 0x00000005000575e3 */ /* 0x000ea40008000800 */
[----:B--2---:R-:W-:-:S04]  /*0140*/  PLOP3.LUT P0, PT, PT, PT, UP0, 0x80, 0x8 ;  /* 0x000000000008781c */ /* 0x004fc80003f0f008 */
[----:B------:R-:W-:-:S04]  /*0150*/  SEL R2, RZ, 0xffffffff, !P0 ;  /* 0xffffffffff027807 */ /* 0x000fc80004000000 */
[----:B------:R-:W-:Y:S01]  /*0160*/  ISETP.NE.AND P0, PT, R2, RZ, PT ;  /* 0x000000ff0200720c */ /* 0x000fe20003f05270 */
[----:B------:R-:W-:-:S12]  /*0170*/  IMAD.U32 R2, RZ, RZ, UR5 ;  /* 0x00000005ff027e24 */ /* 0x000fd8000f8e00ff */
[----:B------:R-:W-:Y:S05]  /*0180*/  @P0 BRA `(.L_x_3) ;  /* 0x0000000000240947 */ /* 0x000fea0003800000 */
.L_x_4:
[----:B------:R-:W-:Y:S05]  /*0190*/  NANOSLEEP 0x64 ;  /* 0x000000640000795d */ /* 0x000fea0003800000 */
[----:B------:R-:W-:-:S05]  /*01a0*/  UMOV UR5, 0x2 ;  /* 0x0000000200057882 */ /* 0x000fca0000000000 */
[----:B------:R-:W-:Y:S04]  /*01b0*/  DEPBAR.LE SB2, 0x36 ;  /* 0x0000ad800000791a */ /* 0x000fe80000000000 */
[----:B------:R-:W2:Y:S02]  /*01c0*/  UTCATOMSWS.FIND_AND_SET.ALIGN UP0, UR5, UR5 ;  /* 0x00000005000575e3 */ /* 0x000ea40008000800 */
[----:B--2---:R-:W-:-:S04]  /*01d0*/  PLOP3.LUT P0, PT, PT, PT, UP0, 0x80, 0x8 ;  /* 0x000000000008781c */ /* 0x004fc80003f0f008 */
[----:B------:R-:W-:-:S04]  /*01e0*/  SEL R2, RZ, 0xffffffff, !P0 ;  /* 0xffffffffff027807 */ /* 0x000fc80004000000 */
[----:B------:R-:W-:Y:S01]  /*01f0*/  ISETP.NE.AND P0, PT, R2, RZ, PT ;  /* 0x000000ff0200720c */ /* 0x000fe20003f05270 */
[----:B------:R-:W-:-:S12]  /*0200*/  IMAD.U32 R2, RZ, RZ, UR5 ;  /* 0x00000005ff027e24 */ /* 0x000fd8000f8e00ff */
[----:B------:R-:W-:Y:S05]  /*0210*/  @!P0 BRA `(.L_x_4) ;  /* 0xfffffffc00dc8947 */ /* 0x000fea000383ffff */
.L_x_3:
[C---:B------:R-:W-:Y:S01]  /*0220*/  VIADD R4, R2.reuse, 0x10 ;  /* 0x0000001002047836 */ /* 0x040fe20000000000 */
[----:B------:R-:W-:Y:S01]  /*0230*/  UMOV UR5, 0x50 ;  /* 0x0000005000057882 */ /* 0x000fe20000000000 */
[----:B------:R-:W-:Y:S01]  /*0240*/  SHF.L.U32 R3, R3, R2, RZ ;  /* 0x0000000203037219 */ /* 0x000fe200000006ff */
[----:B------:R-:W-:Y:S01]  /*0250*/  ULEA UR5, UR6, UR5, 0x18 ;  /* 0x0000000506057291 */ /* 0x000fe2000f8ec0ff */
[----:B------:R-:W-:Y:S01]  /*0260*/  IMAD.SHL.U32 R2, R2, 0x20, RZ ;  /* 0x0000002002027824 */ /* 0x000fe200078e00ff */
[----:B------:R-:W-:-:S04]  /*0270*/  SHF.L.U32 R4, R5, R4, RZ ;  /* 0x0000000405047219 */ /* 0x000fc800000006ff */
[----:B------:R-:W-:-:S05]  /*0280*/  LOP3.LUT R3, R4, R3, RZ, 0xfc, !PT ;  /* 0x0000000304037212 */ /* 0x000fca00078efcff */
[----:B------:R2:W-:Y:S04]  /*0290*/  ATOMS.OR RZ, [UR5], R3 ;  /* 0x00000003ffff798c */ /* 0x0005e8000b000005 */
[----:B------:R2:W-:Y:S01]  /*02a0*/  STS [UR4], R2 ;  /* 0x00000002ff007988 */ /* 0x0005e20008000804 */
[----:B------:R-:W-:Y:S05]  /*02b0*/  BRA `(.L_x_2) ;  /* 0x0000000000107947 */ /* 0x000fea0003800000 */
.L_x_1:
[----:B------:R-:W-:Y:S01]  /*02c0*/  IMAD.MOV.U32 R3, RZ, RZ, -0x1 ;  /* 0xffffffffff037424 */ /* 0x000fe200078e00ff */
[----:B------:R-:W-:-:S04]  /*02d0*/  MOV R2, 0x300 ;  /* 0x0000030000027802 */ /* 0x000fc80000000f00 */
[----:B------:R2:W-:Y:S03]  /*02e0*/  STS [UR4], R3 ;  /* 0x00000003ff007988 */ /* 0x0005e60008000804 */
[----:B-12---:R-:W-:Y:S05]  /*02f0*/  CALL.REL.NOINC `($__internal_1_$__cuda_sm10x_tcgen05_guardrail_trap_phase_invalid_during_alloc) ;  /* 0x0000002c00187944 */ /* 0x006fea0003c00000 */
.L_x_2:
[----:B------:R-:W-:Y:S05]  /*0300*/  WARPSYNC.ALL ;  /* 0x0000000000007948 */ /* 0x000fea0003800000 */
[----:B------:R-:W-:Y:S01]  /*0310*/  NOP ;  /* 0x0000000000007918 */ /* 0x000fe20000000000 */
.L_x_0:
[----:B------:R-:W3:Y:S08]  /*0320*/  S2UR UR4, SR_CgaCtaId ;  /* 0x00000000000479c3 */ /* 0x000ef00000008800 */
[----:B------:R-:W-:Y:S01]  /*0330*/  BAR.SYNC.DEFER_BLOCKING 0x0 ;  /* 0x0000000000007b1d */ /* 0x000fe20000010000 */
[----:B------:R-:W-:-:S05]  /*0340*/  LOP3.LUT R36, R0, 0xff, RZ, 0xc0, !PT ;  /* 0x000000ff00247812 */ /* 0x000fca00078ec0ff */
[----:B------:R-:W-:Y:S02]  /*0350*/  UMOV UR8, 0x400 ;  /* 0x0000040000087882 */ /* 0x000fe40000000000 */
[----:B--2---:R-:W2:Y:S08]  /*0360*/  LDC R3, c[0x0][0x398] ;  /* 0x0000e600ff037b82 */ /* 0x004eb00000000800 */
[----:B------:R-:W4:Y:S01]  /*0370*/  LDC R6, c[0x0][0x3a0] ;  /* 0x0000e800ff067b82 */ /* 0x000f220000000800 */
[----:B---3--:R-:W-:-:S07]  /*0380*/  ULEA UR8, UR4, UR8, 0x18 ;  /* 0x0000000804087291 */ /* 0x008fce000f8ec0ff */
[----:B------:R-:W3:Y:S02]  /*0390*/  S2UR UR16, SR_CTAID.Y ;  /* 0x00000000001079c3 */ /* 0x000ee40000002600 */
[----:B------:R-:W5:Y:S06]  /*03a0*/  LDS R4, [UR8] ;  /* 0x00000008ff047984 */ /* 0x000f6c0008000800 */
[----:B------:R-:W-:Y:S06]  /*03b0*/  BAR.SYNC.DEFER_BLOCKING 0x0 ;  /* 0x0000000000007b1d */ /* 0x000fec0000010000 */
[----:B------:R-:W-:Y:S05]  /*03c0*/  @P2 BRA `(.L_x_5) ;  /* 0x0000000000182947 */ /* 0x000fea0003800000 */
[----:B------:R-:W-:Y:S01]  /*03d0*/  ELECT P0, URZ, PT ;  /* 0x0000000000ff782f */ /* 0x000fe20003800000 */
[----:B------:R-:W-:Y:S01]  /*03e0*/  IMAD.MOV.U32 R2, RZ, RZ, 0x1 ;  /* 0x00000001ff027424 */ /* 0x000fe200078e00ff */
[----:B------:R-:W-:Y:S01]  /*03f0*/  UMOV UR5, 0x40 ;  /* 0x0000004000057882 */ /* 0x000fe20000000000 */
[----:B------:R-:W-:Y:S01]  /*0400*/  UVIRTCOUNT.DEALLOC.SMPOOL 0x80 ;  /* 0x000000800000784c */ /* 0x000fe20000000000 */
[----:B------:R-:W-:-:S09]  /*0410*/  ULEA UR5, UR4, UR5, 0x18 ;  /* 0x0000000504057291 */ /* 0x000fd2000f8ec0ff */
[----:B------:R5:W-:Y:S03]  /*0420*/  @P0 STS.U8 [UR5], R2 ;  /* 0x00000002ff000988 */ /* 0x000be60008000005 */
.L_x_5:
[----:B------:R-:W5:Y:S01]  /*0430*/  S2UR UR4, SR_CTAID.Z ;  /* 0x00000000000479c3 */ /* 0x000f620000002700 */
[----:B------:R-:W4:Y:S01]  /*0440*/  LDCU UR5, c[0x0][0x370] ;  /* 0x00006e00ff0577ac */ /* 0x000f220008000800 */
[C---:B------:R-:W-:Y:S01]  /*0450*/  ISETP.GE.U32.AND P0, PT, R36.reuse, 0x20, PT ;  /* 0x000000202400780c */ /* 0x040fe20003f06070 */
[----:B--2--5:R-:W-:Y:S01]  /*0460*/  VIADD R2, R3, 0xffffffff ;  /* 0xffffffff03027836 */ /* 0x024fe20000000000 */
[C---:B------:R-:W-:Y:S01]  /*0470*/  ISETP.NE.U32.AND P3, PT, R36.reuse, RZ, PT ;  /* 0x000000ff2400720c */ /* 0x040fe20003f65070 */
[----:B------:R-:W2:Y:S01]  /*0480*/  LDCU UR6, c[0x0][0x374] ;  /* 0x00006e80ff0677ac */ /* 0x000ea20008000800 */
[----:B------:R-:W-:Y:S01]  /*0490*/  LEA R12, R36, UR8, 0x2 ;  /* 0x00000008240c7c11 */ /* 0x000fe2000f8e10ff */
[----:B----4-:R-:W-:Y:S01]  /*04a0*/  VIADD R9, R6, 0xffffffff ;  /* 0xffffffff06097836 */ /* 0x010fe20000000000 */
[----:B------:R-:W4:Y:S01]  /*04b0*/  S2UR UR13, SR_CTAID.X ;  /* 0x00000000000d79c3 */ /* 0x000f220000002500 */
[----:B------:R-:W5:Y:S01]  /*04c0*/  LDCU.64 UR14, c[0x0][0x3c0] ;  /* 0x00007800ff0e77ac */ /* 0x000f620008000a00 */
[----:B------:R-:W-:Y:S01]  /*04d0*/  R2UR UR12, R4 ;  /* 0x00000000040c72ca */ /* 0x000fe200000e0000 */
[----:B------:R-:W-:Y:S04]  /*04e0*/  BSSY.RECONVERGENT B0, `(.L_x_6) ;  /* 0x0000011000007945 */ /* 0x000fe80003800200 */
[----:B------:R3:W-:Y:S01]  /*04f0*/  @!P0 STS [R12], RZ ;  /* 0x000000ff0c008388 */ /* 0x0007e20000000800 */
[----:B------:R-:W-:-:S03]  /*0500*/  NOP ;  /* 0x0000000000007918 */ /* 0x000fc60000000000 */
[----:B------:R3:W-:Y:S02]  /*0510*/  @!P3 STS [UR8+0x24], R2 ;  /* 0x00002402ff00b988 */ /* 0x0007e40008000808 */
[----:B--23--:R-:W-:Y:S02]  /*0520*/  UIMAD UR4, UR4, UR6, UR16 ;  /* 0x00000006040472a4 */ /* 0x00cfe4000f8e0210 */
[----:B------:R2:W-:Y:S02]  /*0530*/  @!P3 STS [UR8+0x20], R9 ;  /* 0x00002009ff00b988 */ /* 0x0005e40008000808 */
[----:B----4-:R-:W-:-:S04]  /*0540*/  UIMAD UR4, UR4, UR5, UR13 ;  /* 0x00000005040472a4 */ /* 0x010fc8000f8e020d */
[----:B------:R-:W-:-:S04]  /*0550*/  UIMAD UR4, UR4, 0x180, URZ ;  /* 0x00000180040478a4 */ /* 0x000fc8000f8e02ff */
[----:B-----5:R-:W-:-:S04]  /*0560*/  UIADD3 UR10, UP0, UPT, UR4, UR14, URZ ;  /* 0x0000000e040a7290 */ /* 0x020fc8000ff1e0ff */
[----:B------:R-:W-:Y:S01]  /*0570*/  ULEA.HI.X.SX32 UR11, UR4, UR15, 0x1, UP0 ;  /* 0x0000000f040b7291 */ /* 0x000fe200080f0eff */
[----:B--2---:R-:W-:Y:S11]  /*0580*/  @P3 BRA `(.L_x_7) ;  /* 0x0000000000183947 */ /* 0x004ff60003800000 */
[----:B------:R-:W2:Y:S01]  /*0590*/  LDS R3, [UR8+0x8] ;  /* 0x00000808ff037984 */ /* 0x000ea20008000800 */
[----:B------:R-:W3:Y:S01]  /*05a0*/  LDC.64 R10, c[0x0][0x380] ;  /* 0x0000e000ff0a7b82 */ /* 0x000ee20000000a00 */
[----:B------:R-:W-:Y:S02]  /*05b0*/  IMAD.MOV.U32 R4, RZ, RZ, 0x70 ;  /* 0x00000070ff047424 */ /* 0x000fe400078e00ff */
[----:B---3--:R3:W-:Y:S03]  /*05c0*/  STS.64 [UR8], R10 ;  /* 0x0000000aff007988 */ /* 0x0087e60008000a08 */
[----:B--2---:R-:W-:-:S05]  /*05d0*/  LOP3.LUT R3, R3, 0x10, R4, 0xd8, !PT ;  /* 0x0000001003037812 */ /* 0x004fca00078ed804 */
[----:B------:R3:W-:Y:S02]  /*05e0*/  STS [UR8+0x8], R3 ;  /* 0x00000803ff007988 */ /* 0x0007e40008000808 */
.L_x_7:
[----:B------:R-:W-:Y:S05]  /*05f0*/  BSYNC.RECONVERGENT B0 ;  /* 0x0000000000007941 */ /* 0x000fea0003800200 */
.L_x_6:
[----:B------:R-:W-:Y:S04]  /*0600*/  BSSY.RECONVERGENT B0, `(.L_x_8) ;  /* 0x000000a000007945 */ /* 0x000fe80003800200 */
[----:B------:R-:W-:Y:S05]  /*0610*/  @P3 BRA `(.L_x_9) ;  /* 0x0000000000203947 */ /* 0x000fea0003800000 */
[----:B---3--:R-:W2:Y:S01]  /*0620*/  LDS R3, [UR8+0x34] ;  /* 0x00003408ff037984 */ /* 0x008ea20008000800 */
[----:B------:R-:W-:Y:S02]  /*0630*/  IMAD.MOV.U32 R4, RZ, RZ, 0x3f000000 ;  /* 0x3f000000ff047424 */ /* 0x000fe400078e00ff */
[----:B------:R-:W-:Y:S01]  /*0640*/  @!P3 IMAD.MOV.U32 R5, RZ, RZ, 0x7f ;  /* 0x0000007fff05b424 */ /* 0x000fe200078e00ff */
[----:B------:R-:W3:Y:S02]  /*0650*/  @!P3 LDS R8, [UR8+0x38] ;  /* 0x00003808ff08b984 */ /* 0x000ee40008000800 */
[----:B--2---:R-:W-:Y:S02]  /*0660*/  LOP3.LUT R3, R3, 0xff000000, R4, 0xb8, !PT ;  /* 0xff00000003037812 */ /* 0x004fe400078eb804 */
[----:B---3--:R-:W-:-:S03]  /*0670*/  @!P3 LOP3.LUT R4, R8, 0xff, R5, 0xb8, !PT ;  /* 0x000000ff0804b812 */ /* 0x008fc600078eb805 */
[----:B------:R2:W-:Y:S04]  /*0680*/  STS [UR8+0x34], R3 ;  /* 0x00003403ff007988 */ /* 0x0005e80008000808 */
[----:B------:R2:W-:Y:S02]  /*0690*/  @!P3 STS [UR8+0x38], R4 ;  /* 0x00003804ff00b988 */ /* 0x0005e40008000808 */
.L_x_9:
[----:B------:R-:W-:Y:S05]  /*06a0*/  BSYNC.RECONVERGENT B0 ;  /* 0x0000000000007941 */ /* 0x000fea0003800200 */
.L_x_8:
[----:B------:R-:W-:Y:S04]  /*06b0*/  BSSY.RECONVERGENT B0, `(.L_x_10) ;  /* 0x000000e000007945 */ /* 0x000fe80003800200 */
[----:B------:R-:W-:Y:S05]  /*06c0*/  @P3 BRA `(.L_x_11) ;  /* 0x0000000000303947 */ /* 0x000fea0003800000 */
[----:B--2---:R-:W2:Y:S01]  /*06d0*/  LDS R4, [UR8+0x34] ;  /* 0x00003408ff047984 */ /* 0x004ea20008000800 */
[----:B---3--:R-:W3:Y:S03]  /*06e0*/  LDC.64 R10, c[0x0][0x3a8] ;  /* 0x0000ea00ff0a7b82 */ /* 0x008ee60000000a00 */
[----:B------:R-:W4:Y:S01]  /*06f0*/  LDS R3, [UR8+0x1c] ;  /* 0x00001c08ff037984 */ /* 0x000f220008000800 */
[C---:B---3--:R-:W-:Y:S01]  /*0700*/  SHF.L.U64.HI R8, R10.reuse, 0x1, R11 ;  /* 0x000000010a087819 */ /* 0x048fe2000001020b */
[----:B------:R-:W-:-:S03]  /*0710*/  IMAD.SHL.U32 R5, R10, 0x2, RZ ;  /* 0x000000020a057824 */ /* 0x000fc600078e00ff */
[--C-:B------:R-:W-:Y:S02]  /*0720*/  SHF.R.U32.HI R10, RZ, 0x4, R8.reuse ;  /* 0x00000004ff0a7819 */ /* 0x100fe40000011608 */
[----:B------:R-:W-:-:S05]  /*0730*/  SHF.R.U64 R5, R5, 0x4, R8 ;  /* 0x0000000405057819 */ /* 0x000fca0000001208 */
[----:B------:R5:W-:Y:S01]  /*0740*/  STS [UR8+0xc], R5 ;  /* 0x00000c05ff007988 */ /* 0x000be20008000808 */
[----:B--2---:R-:W-:Y:S02]  /*0750*/  LOP3.LUT R4, R4, 0x7, RZ, 0xb8, !PT ;  /* 0x0000000704047812 */ /* 0x004fe400078eb8ff */
[----:B----4-:R-:W-:-:S03]  /*0760*/  LOP3.LUT R3, R3, 0xf, R10, 0xb8, !PT ;  /* 0x0000000f03037812 */ /* 0x010fc600078eb80a */
[----:B------:R5:W-:Y:S04]  /*0770*/  STS [UR8+0x34], R4 ;  /* 0x00003404ff007988 */ /* 0x000be80008000808 */
[----:B------:R5:W-:Y:S02]  /*0780*/  STS [UR8+0x1c], R3 ;  /* 0x00001c03ff007988 */ /* 0x000be40008000808 */
.L_x_11:
[----:B------:R-:W-:Y:S05]  /*0790*/  BSYNC.RECONVERGENT B0 ;  /* 0x0000000000007941 */ /* 0x000fea0003800200 */
.L_x_10:
[----:B------:R-:W-:Y:S04]  /*07a0*/  BSSY.RECONVERGENT B1, `(.L_x_12) ;  /* 0x000001a000017945 */ /* 0x000fe80003800200 */
[----:B------:R-:W-:Y:S04]  /*07b0*/  BSSY.RELIABLE B0, `(.L_x_13) ;  /* 0x0000015000007945 */ /* 0x000fe80003800100 */
[----:B------:R-:W-:Y:S05]  /*07c0*/  @P3 BRA `(.L_x_14) ;  /* 0x0000000000203947 */ /* 0x000fea0003800000 */
[----:B--23-5:R-:W2:Y:S02]  /*07d0*/  LDS R3, [UR8+0x34] ;  /* 0x00003408ff037984 */ /* 0x02cea40008000800 */
[----:B--2---:R-:W-:-:S05]  /*07e0*/  LOP3.LUT R3, R3, 0x38, RZ, 0xb8, !PT ;  /* 0x0000003803037812 */ /* 0x004fca00078eb8ff */
[----:B------:R2:W-:Y:S01]  /*07f0*/  STS [UR8+0x34], R3 ;  /* 0x00003403ff007988 */ /* 0x0005e20008000808 */
[----:B------:R-:W-:Y:S05]  /*0800*/  @P3 BRA `(.L_x_15) ;  /* 0x0000000000203947 */ /* 0x000fea0003800000 */
[----:B--2---:R-:W2:Y:S01]  /*0810*/  LDS R3, [UR8+0x8] ;  /* 0x00000808ff037984 */ /* 0x004ea20008000800 */
[----:B------:R-:W-:-:S05]  /*0820*/  IMAD.MOV.U32 R4, RZ, RZ, 0x780 ;  /* 0x00000780ff047424 */ /* 0x000fca00078e00ff */
[----:B--2---:R-:W-:-:S05]  /*0830*/  LOP3.LUT R3, R3, 0x500, R4, 0xd8, !PT ;  /* 0x0000050003037812 */ /* 0x004fca00078ed804 */
[----:B------:R4:W-:Y:S02]  /*0840*/  STS [UR8+0x8], R3 ;  /* 0x00000803ff007988 */ /* 0x0009e40008000808 */
.L_x_14:
[----:B------:R-:W-:Y:S05]  /*0850*/  @P3 BRA `(.L_x_16) ;  /* 0x0000000000283947 */ /* 0x000fea0003800000 */
[----:B--2345:R-:W2:Y:S02]  /*0860*/  LDS R3, [UR8+0x8] ;  /* 0x00000808ff037984 */ /* 0x03cea40008000800 */
[----:B--2---:R-:W-:-:S05]  /*0870*/  LOP3.LUT R3, R3, 0x1800, RZ, 0xb8, !PT ;  /* 0x0000180003037812 */ /* 0x004fca00078eb8ff */
[----:B------:R3:W-:Y:S02]  /*0880*/  STS [UR8+0x8], R3 ;  /* 0x00000803ff007988 */ /* 0x0007e40008000808 */
.L_x_15:
[----:B------:R-:W-:Y:S05]  /*0890*/  @P3 BREAK.RELIABLE B0 ;  /* 0x0000000000003942 */ /* 0x000fea0003800100 */
[----:B------:R-:W-:Y:S05]  /*08a0*/  @P3 BRA `(.L_x_17) ;  /* 0x0000000000243947 */ /* 0x000fea0003800000 */
[----:B------:R-:W4:Y:S01]  /*08b0*/  LDS R4, [UR8+0x8] ;  /* 0x00000808ff047984 */ /* 0x000f220008000800 */
[----:B--23--:R-:W-:-:S05]  /*08c0*/  IMAD.MOV.U32 R3, RZ, RZ, 0x6000 ;  /* 0x00006000ff037424 */ /* 0x00cfca00078e00ff */
[----:B----4-:R-:W-:-:S04]  /*08d0*/  LOP3.LUT R3, R4, 0x6000, R3, 0xd8, !PT ;  /* 0x0000600004037812 */ /* 0x010fc800078ed803 */
[----:B------:R-:W-:-:S05]  /*08e0*/  LOP3.LUT R3, R3, 0x400000, RZ, 0xb8, !PT ;  /* 0x0040000003037812 */ /* 0x000fca00078eb8ff */
[----:B------:R2:W-:Y:S02]  /*08f0*/  STS [UR8+0x8], R3 ;  /* 0x00000803ff007988 */ /* 0x0005e40008000808 */
.L_x_16:
[----:B------:R-:W-:Y:S05]  /*0900*/  BSYNC.RELIABLE B0 ;  /* 0x0000000000007941 */ /* 0x000fea0003800100 */
.L_x_13:
[----:B--2345:R-:W2:Y:S02]  /*0910*/  @!P3 LDS R3, [UR8+0x8] ;  /* 0x00000808ff03b984 */ /* 0x03cea40008000800 */
[----:B--2---:R-:W-:-:S05]  /*0920*/  @!P3 LOP3.LUT R3, R3, 0x8000, RZ, 0xb8, !PT ;  /* 0x000080000303b812 */ /* 0x004fca00078eb8ff */
[----:B------:R4:W-:Y:S02]  /*0930*/  @!P3 STS [UR8+0x8], R3 ;  /* 0x00000803ff00b988 */ /* 0x0009e40008000808 */
.L_x_17:
[----:B------:R-:W-:Y:S05]  /*0940*/  BSYNC.RECONVERGENT B1 ;  /* 0x0000000000017941 */ /* 0x000fea0003800200 */
.L_x_12:
[----:B------:R-:W-:Y:S05]  /*0950*/  WARPSYNC.ALL ;  /* 0x0000000000007948 */ /* 0x000fea0003800000 */
[----:B------:R-:W-:Y:S01]  /*0960*/  NOP ;  /* 0x0000000000007918 */ /* 0x000fe20000000000 */
[----:B------:R-:W-:Y:S05]  /*0970*/  @P0 BRA `(.L_x_18) ;  /* 0x0000000000300947 */ /* 0x000fea0003800000 */
[----:B--234-:R-:W2:Y:S01]  /*0980*/  S2R R3, SR_LANEID ;  /* 0x0000000000037919 */ /* 0x01cea20000000000 */
[----:B------:R-:W-:Y:S05]  /*0990*/  WARPSYNC.ALL ;  /* 0x0000000000007948 */ /* 0x000fea0003800000 */
[----:B------:R-:W-:Y:S01]  /*09a0*/  NOP ;  /* 0x0000000000007918 */ /* 0x000fe20000000000 */
[----:B--2---:R-:W-:-:S05]  /*09b0*/  IMAD.SHL.U32 R3, R3, 0x4, RZ ;  /* 0x0000000403037824 */ /* 0x004fca00078e00ff */
[----:B------:R-:W2:Y:S01]  /*09c0*/  LDS R7, [R3+UR8] ;  /* 0x0000000803077984 */ /* 0x000ea20008000800 */
[----:B------:R-:W-:-:S05]  /*09d0*/  IADD3 R4, P1, PT, R3, UR10, RZ ;  /* 0x0000000a03047c10 */ /* 0x000fca000ff3e0ff */
[----:B------:R-:W-:-:S05]  /*09e0*/  IMAD.X R5, RZ, RZ, UR11, P1 ;  /* 0x0000000bff057e24 */ /* 0x000fca00088e06ff */
[----:B--2---:R5:W2:Y:S01]  /*09f0*/  ATOMG.E.EXCH.STRONG.GPU PT, RZ, [R4], R7 ;  /* 0x0000000704ff73a8 */ /* 0x004aa200041ee100 */
[----:B------:R-:W-:-:S04]  /*0a00*/  DEPBAR {5,4,3,2,1,0} ;  /* 0x0000003f0000791a */ /* 0x000fc80000000000 */
[----:B------:R-:W3:Y:S02]  /*0a10*/  CCTL.E.C.LDCU.IV.DEEP [UR10] ;  /* 0x000000000a007540 */ /* 0x000ee40009c08000 */
[----:B---3--:R5:W-:Y:S01]  /*0a20*/  UTMACCTL.IV [UR10] ;  /* 0x000000000a0079b9 */ /* 0x008be20008000000 */
[----:B------:R-:W-:Y:S01]  /*0a30*/  NOP ;  /* 0x0000000000007918 */ /* 0x000fe20000000000 */
.L_x_18:
[----:B------:R-:W-:Y:S05]  /*0a40*/  @P0 BRA `(.L_x_19) ;  /* 0x00000000000c0947 */ /* 0x000fea0003800000 */
[----:B------:R0:W-:Y:S01]  /*0a50*/  UTMACMDFLUSH ;  /* 0x00000000000079b7 */ /* 0x0001e20000000000 */
[----:B------:R-:W-:Y:S05]  /*0a60*/  @P0 BRA `(.L_x_19) ;  /* 0x0000000000040947 */ /* 0x000fea0003800000 */
[----:B------:R-:W-:-:S04]  /*0a70*/  DEPBAR.LE SB0, 0x0 ;  /* 0x000080000000791a */ /* 0x000fc80000000000 */
.L_x_19:
[----:B------:R-:W-:Y:S05]  /*0a80*/  WARPSYNC.ALL ;  /* 0x0000000000007948 */ /* 0x000fea0003800000 */
[----:B------:R-:W-:Y:S01]  /*0a90*/  NOP ;  /* 0x0000000000007918 */ /* 0x000fe20000000000 */
[----:B--2---:R-:W-:Y:S06]  /*0aa0*/  BAR.SYNC.DEFER_BLOCKING 0x0 ;  /* 0x0000000000007b1d */ /* 0x004fec0000010000 */
[----:B------:R-:W-:Y:S02]  /*0ab0*/  BSSY.RECONVERGENT B1, `(.L_x_20) ;  /* 0x000000b000017945 */ /* 0x000fe40003800200 */
[----:B------:R-:W-:Y:S06]  /*0ac0*/  BAR.SYNC.DEFER_BLOCKING 0x0 ;  /* 0x0000000000007b1d */ /* 0x000fec0000010000 */
[----:B------:R2:W-:Y:S01]  /*0ad0*/  @!P0 STS [R12], RZ ;  /* 0x000000ff0c008388 */ /* 0x0005e20000000800 */
[----:B------:R-:W-:Y:S01]  /*0ae0*/  NOP ;  /* 0x0000000000007918 */ /* 0x000fe20000000000 */
[----:B------:R-:W-:Y:S05]  /*0af0*/  @P3 BRA `(.L_x_21) ;  /* 0x0000000000183947 */ /* 0x000fea0003800000 */
[----:B---34-:R-:W3:Y:S01]  /*0b00*/  LDS R3, [UR8+0x8] ;  /* 0x00000808ff037984 */ /* 0x018ee20008000800 */
[----:B------:R-:W4:Y:S01]  /*0b10*/  LDC.64 R10, c[0x0][0x388] ;  /* 0x0000e200ff0a7b82 */ /* 0x000f220000000a00 */
[----:B-----5:R-:W-:Y:S02]  /*0b20*/  IMAD.MOV.U32 R4, RZ, RZ, 0x70 ;  /* 0x00000070ff047424 */ /* 0x020fe400078e00ff */
[----:B----4-:R4:W-:Y:S03]  /*0b30*/  STS.64 [UR8], R10 ;  /* 0x0000000aff007988 */ /* 0x0109e60008000a08 */
[----:B---3--:R-:W-:-:S05]  /*0b40*/  LOP3.LUT R3, R3, 0x10, R4, 0xd8, !PT ;  /* 0x0000001003037812 */ /* 0x008fca00078ed804 */
[----:B------:R4:W-:Y:S02]  /*0b50*/  STS [UR8+0x8], R3 ;  /* 0x00000803ff007988 */ /* 0x0009e40008000808 */
.L_x_21:
[----:B-----5:R-:W-:Y:S05]  /*0b60*/  BSYNC.RECONVERGENT B1 ;  /* 0x0000000000017941 */ /* 0x020fea0003800200 */
.L_x_20:
[----:B------:R-:W-:Y:S04]  /*0b70*/  BSSY.RECONVERGENT B2, `(.L_x_22) ;  /* 0x000000f000027945 */ /* 0x000fe80003800200 */
[----:B------:R-:W-:Y:S04]  /*0b80*/  BSSY.RELIABLE B1, `(.L_x_23) ;  /* 0x000000c000017945 */ /* 0x000fe80003800100 */
[----:B------:R-:W-:Y:S05]  /*0b90*/  @P3 BRA `(.L_x_24) ;  /* 0x0000000000283947 */ /* 0x000fea0003800000 */
[----:B---34-:R-:W3:Y:S01]  /*0ba0*/  LDS R3, [UR8+0x34] ;  /* 0x00003408ff037984 */ /* 0x018ee20008000800 */
[----:B------:R-:W-:Y:S01]  /*0bb0*/  IMAD.MOV.U32 R4, RZ, RZ, 0x3f000000 ;  /* 0x3f000000ff047424 */ /* 0x000fe200078e00ff */
[----:B------:R-:W-:Y:S05]  /*0bc0*/  @P3 BREAK.RELIABLE B1 ;  /* 0x0000000000013942 */ /* 0x000fea0003800100 */
[----:B---3--:R-:W-:-:S05]  /*0bd0*/  LOP3.LUT R3, R3, 0xff000000, R4, 0xb8, !PT ;  /* 0xff00000003037812 */ /* 0x008fca00078eb804 */
[----:B------:R3:W-:Y:S01]  /*0be0*/  STS [UR8+0x34], R3 ;  /* 0x00003403ff007988 */ /* 0x0007e20008000808 */
[----:B------:R-:W-:Y:S05]  /*0bf0*/  @P3 BRA `(.L_x_25) ;  /* 0x0000000000183947 */ /* 0x000fea0003800000 */
[----:B------:R-:W4:Y:S01]  /*0c00*/  LDS R4, [UR8+0x38] ;  /* 0x00003808ff047984 */ /* 0x000f220008000800 */
[----:B---3--:R-:W-:-:S05]  /*0c10*/  IMAD.MOV.U32 R3, RZ, RZ, 0x3f ;  /* 0x0000003fff037424 */ /* 0x008fca00078e00ff */
[----:B----4-:R-:W-:-:S05]  /*0c20*/  LOP3.LUT R3, R4, 0xff, R3, 0xb8, !PT ;  /* 0x000000ff04037812 */ /* 0x010fca00078eb803 */
[----:B------:R5:W-:Y:S02]  /*0c30*/  STS [UR8+0x38], R3 ;  /* 0x00003803ff007988 */ /* 0x000be40008000808 */
.L_x_24:
[----:B------:R-:W-:Y:S05]  /*0c40*/  BSYNC.RELIABLE B1 ;  /* 0x0000000000017941 */ /* 0x000fea0003800100 */
.L_x_23:
[----:B------:R2:W-:Y:S02]  /*0c50*/  @!P3 STS [UR8+0x20], R9 ;  /* 0x00002009ff00b988 */ /* 0x0005e40008000808 */
.L_x_25:
[----:B------:R-:W-:Y:S05]  /*0c60*/  BSYNC.RECONVERGENT B2 ;  /* 0x0000000000027941 */ /* 0x000fea0003800200 */
.L_x_22:
[----:B------:R-:W-:Y:S05]  /*0c70*/  WARPSYNC.ALL ;  /* 0x0000000000007948 */ /* 0x000fea0003800000 */
[----:B------:R-:W-:Y:S01]  /*0c80*/  NOP ;  /* 0x0000000000007918 */ /* 0x000fe20000000000 */
[----:B---345:R-:W3:Y:S01]  /*0c90*/  LDC R3, c[0x0][0x39c] ;  /* 0x0000e700ff037b82 */ /* 0x038ee20000000800 */
[----:B------:R-:W-:Y:S01]  /*0ca0*/  BSSY.RECONVERGENT B2, `(.L_x_26) ;  /* 0x0000010000027945 */ /* 0x000fe20003800200 */
[----:B---3--:R-:W-:-:S05]  /*0cb0*/  VIADD R3, R3, 0xffffffff ;  /* 0xffffffff03037836 */ /* 0x008fca0000000000 */
[----:B------:R3:W-:Y:S01]  /*0cc0*/  @!P3 STS [UR8+0x24], R3 ;  /* 0x00002403ff00b988 */ /* 0x0007e20008000808 */
[----:B------:R-:W-:Y:S05]  /*0cd0*/  @P3 BRA `(.L_x_27) ;  /* 0x0000000000303947 */ /* 0x000fea0003800000 */
[----:B------:R-:W4:Y:S01]  /*0ce0*/  LDS R5, [UR8+0x34] ;  /* 0x00003408ff057984 */ /* 0x000f220008000800 */
[----:B------:R-:W5:Y:S03]  /*0cf0*/  LDC.64 R10, c[0x0][0x3b0] ;  /* 0x0000ec00ff0a7b82 */ /* 0x000f660000000a00 */
[----:B------:R-:W2:Y:S01]  /*0d00*/  LDS R4, [UR8+0x1c] ;  /* 0x00001c08ff047984 */ /* 0x000ea20008000800 */
[C---:B-----5:R-:W-:Y:S01]  /*0d10*/  SHF.L.U64.HI R8, R10.reuse, 0x1, R11 ;  /* 0x000000010a087819 */ /* 0x060fe2000001020b */
[----:B------:R-:W-:-:S03]  /*0d20*/  IMAD.SHL.U32 R7, R10, 0x2, RZ ;  /* 0x000000020a077824 */ /* 0x000fc600078e00ff */
[--C-:B--2---:R-:W-:Y:S02]  /*0d30*/  SHF.R.U32.HI R9, RZ, 0x4, R8.reuse ;  /* 0x00000004ff097819 */ /* 0x104fe40000011608 */
[----:B------:R-:W-:-:S05]  /*0d40*/  SHF.R.U64 R7, R7, 0x4, R8 ;  /* 0x0000000407077819 */ /* 0x000fca0000001208 */
[----:B------:R5:W-:Y:S01]  /*0d50*/  STS [UR8+0xc], R7 ;  /* 0x00000c07ff007988 */ /* 0x000be20008000808 */
[----:B----4-:R-:W-:Y:S02]  /*0d60*/  LOP3.LUT R5, R5, 0x7, RZ, 0xb8, !PT ;  /* 0x0000000705057812 */ /* 0x010fe400078eb8ff */
[----:B------:R-:W-:-:S03]  /*0d70*/  LOP3.LUT R4, R4, 0xf, R9, 0xb8, !PT ;  /* 0x0000000f04047812 */ /* 0x000fc600078eb809 */
[----:B------:R5:W-:Y:S04]  /*0d80*/  STS [UR8+0x34], R5 ;  /* 0x00003405ff007988 */ /* 0x000be80008000808 */
[----:B------:R5:W-:Y:S02]  /*0d90*/  STS [UR8+0x1c], R4 ;  /* 0x00001c04ff007988 */ /* 0x000be40008000808 */
.L_x_27:
[----:B------:R-:W-:Y:S05]  /*0da0*/  BSYNC.RECONVERGENT B2 ;  /* 0x0000000000027941 */ /* 0x000fea0003800200 */
.L_x_26:
[----:B------:R-:W-:Y:S04]  /*0db0*/  BSSY.RECONVERGENT B3, `(.L_x_28) ;  /* 0x000001a000037945 */ /* 0x000fe80003800200 */
[----:B------:R-:W-:Y:S04]  /*0dc0*/  BSSY.RELIABLE B2, `(.L_x_29) ;  /* 0x0000015000027945 */ /* 0x000fe80003800100 */
[----:B------:R-:W-:Y:S05]  /*0dd0*/  @P3 BRA `(.L_x_30) ;  /* 0x0000000000203947 */ /* 0x000fea0003800000 */
[----:B-----5:R-:W4:Y:S02]  /*0de0*/  LDS R4, [UR8+0x34] ;  /* 0x00003408ff047984 */ /* 0x020f240008000800 */
[----:B----4-:R-:W-:-:S05]  /*0df0*/  LOP3.LUT R4, R4, 0x38, RZ, 0xb8, !PT ;  /* 0x0000003804047812 */ /* 0x010fca00078eb8ff */
[----:B------:R4:W-:Y:S01]  /*0e00*/  STS [UR8+0x34], R4 ;  /* 0x00003404ff007988 */ /* 0x0009e20008000808 */
[----:B------:R-:W-:Y:S05]  /*0e10*/  @P3 BRA `(.L_x_31) ;  /* 0x0000000000203947 */ /* 0x000fea0003800000 */
[----:B----4-:R-:W4:Y:S01]  /*0e20*/  LDS R4, [UR8+0x8] ;  /* 0x00000808ff047984 */ /* 0x010f220008000800 */
[----:B------:R-:W-:-:S05]  /*0e30*/  IMAD.MOV.U32 R5, RZ, RZ, 0x780 ;  /* 0x00000780ff057424 */ /* 0x000fca00078e00ff */
[----:B----4-:R-:W-:-:S05]  /*0e40*/  LOP3.LUT R4, R4, 0x500, R5, 0xd8, !PT ;  /* 0x0000050004047812 */ /* 0x010fca00078ed805 */
[----:B------:R4:W-:Y:S02]  /*0e50*/  STS [UR8+0x8], R4 ;  /* 0x00000804ff007988 */ /* 0x0009e40008000808 */
.L_x_30:
[----:B------:R-:W-:Y:S05]  /*0e60*/  @P3 BRA `(.L_x_32) ;  /* 0x0000000000283947 */ /* 0x000fea0003800000 */
[----:B----45:R-:W4:Y:S02]  /*0e70*/  LDS R4, [UR8+0x8] ;  /* 0x00000808ff047984 */ /* 0x030f240008000800 */
[----:B----4-:R-:W-:-:S05]  /*0e80*/  LOP3.LUT R4, R4, 0x1800, RZ, 0xb8, !PT ;  /* 0x0000180004047812 */ /* 0x010fca00078eb8ff */
[----:B------:R5:W-:Y:S02]  /*0e90*/  STS [UR8+0x8], R4 ;  /* 0x00000804ff007988 */ /* 0x000be40008000808 */
.L_x_31:
[----:B------:R-:W-:Y:S05]  /*0ea0*/  @P3 BREAK.RELIABLE B2 ;  /* 0x0000000000023942 */ /* 0x000fea0003800100 */
[----:B------:R-:W-:Y:S05]  /*0eb0*/  @P3 BRA `(.L_x_33) ;  /* 0x0000000000243947 */ /* 0x000fea0003800000 */
[----:B----45:R-:W4:Y:S01]  /*0ec0*/  LDS R4, [UR8+0x8] ;  /* 0x00000808ff047984 */ /* 0x030f220008000800 */
[----:B------:R-:W-:-:S05]  /*0ed0*/  IMAD.MOV.U32 R5, RZ, RZ, 0x6000 ;  /* 0x00006000ff057424 */ /* 0x000fca00078e00ff */
[----:B----4-:R-:W-:-:S04]  /*0ee0*/  LOP3.LUT R4, R4, 0x6000, R5, 0xd8, !PT ;  /* 0x0000600004047812 */ /* 0x010fc800078ed805 */
[----:B------:R-:W-:-:S05]  /*0ef0*/  LOP3.LUT R4, R4, 0x400000, RZ, 0xb8, !PT ;  /* 0x0040000004047812 */ /* 0x000fca00078eb8ff */
[----:B------:R4:W-:Y:S02]  /*0f00*/  STS [UR8+0x8], R4 ;  /* 0x00000804ff007988 */ /* 0x0009e40008000808 */
.L_x_32:
[----:B------:R-:W-:Y:S05]  /*0f10*/  BSYNC.RELIABLE B2 ;  /* 0x0000000000027941 */ /* 0x000fea0003800100 */
.L_x_29:
[----:B----45:R-:W4:Y:S02]  /*0f20*/  @!P3 LDS R4, [UR8+0x8] ;  /* 0x00000808ff04b984 */ /* 0x030f240008000800 */
[----:B----4-:R-:W-:-:S05]  /*0f30*/  @!P3 LOP3.LUT R4, R4, 0x8000, RZ, 0xb8, !PT ;  /* 0x000080000404b812 */ /* 0x010fca00078eb8ff */
[----:B------:R4:W-:Y:S02]  /*0f40*/  @!P3 STS [UR8+0x8], R4 ;  /* 0x00000804ff00b988 */ /* 0x0009e40008000808 */
.L_x_33:
[----:B------:R-:W-:Y:S05]  /*0f50*/  BSYNC.RECONVERGENT B3 ;  /* 0x0000000000037941 */ /* 0x000fea0003800200 */
.L_x_28:
[----:B------:R-:W-:Y:S05]  /*0f60*/  WARPSYNC.ALL ;  /* 0x0000000000007948 */ /* 0x000fea0003800000 */
[----:B------:R-:W-:Y:S01]  /*0f70*/  NOP ;  /* 0x0000000000007918 */ /* 0x000fe20000000000 */
[----:B------:R-:W-:-:S04]  /*0f80*/  UIADD3 UR5, UPT, UPT, UR4, 0x80, URZ ;  /* 0x0000008004057890 */ /* 0x000fc8000fffe0ff */
[----:B------:R-:W-:-:S04]  /*0f90*/  UIADD3 UR32, UP0, UPT, UR5, UR14, URZ ;  /* 0x0000000e05207290 */ /* 0x000fc8000ff1e0ff */
[----:B------:R-:W-:Y:S01]  /*0fa0*/  ULEA.HI.X.SX32 UR33, UR5, UR15, 0x1, UP0 ;  /* 0x0000000f05217291 */ /* 0x000fe200080f0eff */
[----:B------:R-:W-:Y:S11]  /*0fb0*/  @P0 BRA `(.L_x_34) ;  /* 0x0000000000300947 */ /* 0x000ff60003800000 */
[----:B----45:R-:W4:Y:S01]  /*0fc0*/  S2R R4, SR_LANEID ;  /* 0x0000000000047919 */ /* 0x030f220000000000 */
[----:B------:R-:W-:Y:S05]  /*0fd0*/  WARPSYNC.ALL ;  /* 0x0000000000007948 */ /* 0x000fea0003800000 */
[----:B------:R-:W-:Y:S01]  /*0fe0*/  NOP ;  /* 0x0000000000007918 */ /* 0x000fe20000000000 */
[----:B----4-:R-:W-:-:S05]  /*0ff0*/  IMAD.SHL.U32 R8, R4, 0x4, RZ ;  /* 0x0000000404087824 */ /* 0x010fca00078e00ff */
[----:B------:R-:W4:Y:S01]  /*1000*/  LDS R7, [R8+UR8] ;  /* 0x0000000808077984 */ /* 0x000f220008000800 */
[----:B------:R-:W-:-:S05]  /*1010*/  IADD3 R4, P1, PT, R8, UR32, RZ ;  /* 0x0000002008047c10 */ /* 0x000fca000ff3e0ff */
[----:B------:R-:W-:-:S05]  /*1020*/  IMAD.X R5, RZ, RZ, UR33, P1 ;  /* 0x00000021ff057e24 */ /* 0x000fca00088e06ff */
[----:B----4-:R4:W5:Y:S01]  /*1030*/  ATOMG.E.EXCH.STRONG.GPU PT, RZ, [R4], R7 ;  /* 0x0000000704ff73a8 */ /* 0x01096200041ee100 */
[----:B------:R-:W-:-:S04]  /*1040*/  DEPBAR {5,4,3,2,1,0} ;  /* 0x0000003f0000791a */ /* 0x000fc80000000000 */
[----:B------:R-:W2:Y:S02]  /*1050*/  CCTL.E.C.LDCU.IV.DEEP [UR32] ;  /* 0x0000000020007540 */ /* 0x000ea40009c08000 */
[----:B--2---:R4:W-:Y:S01]  /*1060*/  UTMACCTL.IV [UR32] ;  /* 0x00000000200079b9 */ /* 0x0049e20008000000 */
[----:B------:R-:W-:Y:S01]  /*1070*/  NOP ;  /* 0x0000000000007918 */ /* 0x000fe20000000000 */
.L_x_34:
[----:B------:R-:W-:Y:S05]  /*1080*/  @P0 BRA `(.L_x_35) ;  /* 0x00000000000c0947 */ /* 0x000fea0003800000 */
[----:B------:R0:W-:Y:S01]  /*1090*/  UTMACMDFLUSH ;  /* 0x00000000000079b7 */ /* 0x0001e20000000000 */
[----:B------:R-:W-:Y:S05]  /*10a0*/  @P0 BRA `(.L_x_35) ;  /* 0x0000000000040947 */ /* 0x000fea0003800000 */
[----:B------:R-:W-:-:S04]  /*10b0*/  DEPBAR.LE SB0, 0x0 ;  /* 0x000080000000791a */ /* 0x000fc80000000000 */
.L_x_35:
[----:B------:R-:W-:Y:S05]  /*10c0*/  WARPSYNC.ALL ;  /* 0x0000000000007948 */ /* 0x000fea0003800000 */
[----:B------:R-:W-:Y:S01]  /*10d0*/  NOP ;  /* 0x0000000000007918 */ /* 0x000fe20000000000 */
[----:B-----5:R-:W-:Y:S06]  /*10e0*/  BAR.SYNC.DEFER_BLOCKING 0x0 ;  /* 0x0000000000007b1d */ /* 0x020fec0000010000 */
[----:B------:R-:W-:Y:S02]  /*10f0*/  BSSY.RECONVERGENT B3, `(.L_x_36) ;  /* 0x000000b000037945 */ /* 0x000fe40003800200 */
[----:B------:R-:W-:Y:S06]  /*1100*/  BAR.SYNC.DEFER_BLOCKING 0x0 ;  /* 0x0000000000007b1d */ /* 0x000fec0000010000 */
[----:B------:R5:W-:Y:S01]  /*1110*/  @!P0 STS [R12], RZ ;  /* 0x000000ff0c008388 */ /* 0x000be20000000800 */
[----:B------:R-:W-:Y:S01]  /*1120*/  NOP ;  /* 0x0000000000007918 */ /* 0x000fe20000000000 */
[----:B------:R-:W-:Y:S05]  /*1130*/  @P3 BRA `(.L_x_37) ;  /* 0x0000000000183947 */ /* 0x000fea0003800000 */
[----:B----4-:R-:W4:Y:S01]  /*1140*/  LDS R4, [UR8+0x8] ;  /* 0x00000808ff047984 */ /* 0x010f220008000800 */
[----:B--2---:R-:W2:Y:S01]  /*1150*/  LDC.64 R8, c[0x0][0x390] ;  /* 0x0000e400ff087b82 */ /* 0x004ea20000000a00 */
[----:B------:R-:W-:Y:S02]  /*1160*/  IMAD.MOV.U32 R5, RZ, RZ, 0x70 ;  /* 0x00000070ff057424 */ /* 0x000fe400078e00ff */
[----:B--2---:R2:W-:Y:S03]  /*1170*/  STS.64 [UR8], R8 ;  /* 0x00000008ff007988 */ /* 0x0045e60008000a08 */
[----:B----4-:R-:W-:-:S05]  /*1180*/  LOP3.LUT R4, R4, 0x10, R5, 0xd8, !PT ;  /* 0x0000001004047812 */ /* 0x010fca00078ed805 */
[----:B------:R2:W-:Y:S02]  /*1190*/  STS [UR8+0x8], R4 ;  /* 0x00000804ff007988 */ /* 0x0005e40008000808 */
.L_x_37:
[----:B----4-:R-:W-:Y:S05]  /*11a0*/  BSYNC.RECONVERGENT B3 ;  /* 0x0000000000037941 */ /* 0x010fea0003800200 */
.L_x_36:
[----:B------:R-:W-:Y:S04]  /*11b0*/  BSSY.RECONVERGENT B4, `(.L_x_38) ;  /* 0x0000011000047945 */ /* 0x000fe80003800200 */
[----:B------:R-:W-:Y:S04]  /*11c0*/  BSSY.RELIABLE B3, `(.L_x_39) ;  /* 0x000000e000037945 */ /* 0x000fe80003800100 */
[----:B------:R-:W-:Y:S05]  /*11d0*/  @P3 BRA `(.L_x_40) ;  /* 0x0000000000243947 */ /* 0x000fea0003800000 */
[----:B--2---:R-:W2:Y:S01]  /*11e0*/  LDS R4, [UR8+0x34] ;  /* 0x00003408ff047984 */ /* 0x004ea20008000800 */
[----:B------:R-:W-:-:S05]  /*11f0*/  IMAD.MOV.U32 R5, RZ, RZ, 0x3f000000 ;  /* 0x3f000000ff057424 */ /* 0x000fca00078e00ff */
[----:B--2---:R-:W-:-:S05]  /*1200*/  LOP3.LUT R4, R4, 0xff000000, R5, 0xb8, !PT ;  /* 0xff00000004047812 */ /* 0x004fca00078eb805 */
[----:B------:R2:W-:Y:S01]  /*1210*/  STS [UR8+0x34], R4 ;  /* 0x00003404ff007988 */ /* 0x0005e20008000808 */
[----:B------:R-:W-:Y:S05]  /*1220*/  @P3 BRA `(.L_x_41) ;  /* 0x00000000001c3947 */ /* 0x000fea0003800000 */
[----:B--2---:R-:W2:Y:S01]  /*1230*/  LDS R4, [UR8+0x38] ;  /* 0x00003808ff047984 */ /* 0x004ea20008000800 */
[----:B------:R-:W-:-:S05]  /*1240*/  IMAD.MOV.U32 R5, RZ, RZ, 0x7f ;  /* 0x0000007fff057424 */ /* 0x000fca00078e00ff */
[----:B--2---:R-:W-:-:S05]  /*1250*/  LOP3.LUT R4, R4, 0xff, R5, 0xb8, !PT ;  /* 0x000000ff04047812 */ /* 0x004fca00078eb805 */
[----:B------:R4:W-:Y:S02]  /*1260*/  STS [UR8+0x38], R4 ;  /* 0x00003804ff007988 */ /* 0x0009e40008000808 */
.L_x_40:
[----:B------:R-:W-:Y:S05]  /*1270*/  @P3 BREAK.RELIABLE B3 ;  /* 0x0000000000033942 */ /* 0x000fea0003800100 */
[----:B------:R-:W-:Y:S05]  /*1280*/  @P3 BRA `(.L_x_42) ;  /* 0x00000000000c3947 */ /* 0x000fea0003800000 */
[----:B------:R2:W-:Y:S02]  /*1290*/  STS [UR8+0x20], R3 ;  /* 0x00002003ff007988 */ /* 0x0005e40008000808 */
.L_x_41:
[----:B------:R-:W-:Y:S05]  /*12a0*/  BSYNC.RELIABLE B3 ;  /* 0x0000000000037941 */ /* 0x000fea0003800100 */
.L_x_39:
[----:B------:R2:W-:Y:S02]  /*12b0*/  @!P3 STS [UR8+0x24], R2 ;  /* 0x00002402ff00b988 */ /* 0x0005e40008000808 */
.L_x_42:
[----:B------:R-:W-:Y:S05]  /*12c0*/  BSYNC.RECONVERGENT B4 ;  /* 0x0000000000047941 */ /* 0x000fea0003800200 */
.L_x_38:
[----:B------:R-:W-:Y:S05]  /*12d0*/  WARPSYNC.ALL ;  /* 0x0000000000007948 */ /* 0x000fea0003800000 */
[----:B------:R-:W-:Y:S01]  /*12e0*/  NOP ;  /* 0x0000000000007918 */ /* 0x000fe20000000000 */
[----:B------:R-:W-:Y:S04]  /*12f0*/  BSSY.RECONVERGENT B4, `(.L_x_43) ;  /* 0x000000e000047945 */ /* 0x000fe80003800200 */
[----:B------:R-:W-:Y:S05]  /*1300*/  @P3 BRA `(.L_x_44) ;  /* 0x0000000000303947 */ /* 0x000fea0003800000 */
[----:B--23--:R-:W2:Y:S01]  /*1310*/  LDS R3, [UR8+0x34] ;  /* 0x00003408ff037984 */ /* 0x00cea20008000800 */
[----:B----4-:R-:W3:Y:S03]  /*1320*/  LDC.64 R4, c[0x0][0x3b8] ;  /* 0x0000ee00ff047b82 */ /* 0x010ee60000000a00 */
        /* <DEDUP_REMOVED lines=10> */
.L_x_44:
[----:B------:R-:W-:Y:S05]  /*13d0*/  BSYNC.RECONVERGENT B4 ;  /* 0x0000000000047941 */ /* 0x000fea0003800200 */
.L_x_43:
[----:B------:R-:W-:Y:S04]  /*13e0*/  BSSY.RECONVERGENT B5, `(.L_x_45) ;  /* 0x000001a000057945 */ /* 0x000fe80003800200 */
[----:B------:R-:W-:Y:S04]  /*13f0*/  BSSY.RELIABLE B4, `(.L_x_46) ;  /* 0x0000015000047945 */ /* 0x000fe80003800100 */
[----:B------:R-:W-:Y:S05]  /*1400*/  @P3 BRA `(.L_x_47) ;  /* 0x0000000000203947 */ /* 0x000fea0003800000 */
[----:B--23--:R-:W2:Y:S02]  /*1410*/  LDS R2, [UR8+0x34] ;  /* 0x00003408ff027984 */ /* 0x00cea40008000800 */
[----:B--2---:R-:W-:-:S05]  /*1420*/  LOP3.LUT R2, R2, 0x38, RZ, 0xb8, !PT ;  /* 0x0000003802027812 */ /* 0x004fca00078eb8ff */
[----:B------:R2:W-:Y:S01]  /*1430*/  STS [UR8+0x34], R2 ;  /* 0x00003402ff007988 */ /* 0x0005e20008000808 */
[----:B------:R-:W-:Y:S05]  /*1440*/  @P3 BRA `(.L_x_48) ;  /* 0x0000000000203947 */ /* 0x000fea0003800000 */
[----:B--2---:R-:W2:Y:S01]  /*1450*/  LDS R2, [UR8+0x8] ;  /* 0x00000808ff027984 */ /* 0x004ea20008000800 */
[----:B------:R-:W-:-:S05]  /*1460*/  IMAD.MOV.U32 R3, RZ, RZ, 0x780 ;  /* 0x00000780ff037424 */ /* 0x000fca00078e00ff */
[----:B--2---:R-:W-:-:S05]  /*1470*/  LOP3.LUT R2, R2, 0x500, R3, 0xd8, !PT ;  /* 0x0000050002027812 */ /* 0x004fca00078ed803 */
[----:B------:R2:W-:Y:S02]  /*1480*/  STS [UR8+0x8], R2 ;  /* 0x00000802ff007988 */ /* 0x0005e40008000808 */
.L_x_47:
[----:B------:R-:W-:Y:S05]  /*1490*/  @P3 BRA `(.L_x_49) ;  /* 0x0000000000283947 */ /* 0x000fea0003800000 */
[----:B--23--:R-:W2:Y:S02]  /*14a0*/  LDS R2, [UR8+0x8] ;  /* 0x00000808ff027984 */ /* 0x00cea40008000800 */
[----:B--2---:R-:W-:-:S05]  /*14b0*/  LOP3.LUT R2, R2, 0x1800, RZ, 0xb8, !PT ;  /* 0x0000180002027812 */ /* 0x004fca00078eb8ff */
[----:B------:R3:W-:Y:S02]  /*14c0*/  STS [UR8+0x8], R2 ;  /* 0x00000802ff007988 */ /* 0x0007e40008000808 */
.L_x_48:
[----:B------:R-:W-:Y:S05]  /*14d0*/  @P3 BREAK.RELIABLE B4 ;  /* 0x0000000000043942 */ /* 0x000fea0003800100 */
[----:B------:R-:W-:Y:S05]  /*14e0*/  @P3 BRA `(.L_x_50) ;  /* 0x0000000000243947 */ /* 0x000fea0003800000 */
[----:B--23--:R-:W2:Y:S01]  /*14f0*/  LDS R2, [UR8+0x8] ;  /* 0x00000808ff027984 */ /* 0x00cea20008000800 */
[----:B------:R-:W-:-:S05]  /*1500*/  IMAD.MOV.U32 R3, RZ, RZ, 0x6000 ;  /* 0x00006000ff037424 */ /* 0x000fca00078e00ff */
[----:B--2---:R-:W-:-:S04]  /*1510*/  LOP3.LUT R2, R2, 0x6000, R3, 0xd8, !PT ;  /* 0x0000600002027812 */ /* 0x004fc800078ed803 */
[----:B------:R-:W-:-:S05]  /*1520*/  LOP3.LUT R2, R2, 0x400000, RZ, 0xb8, !PT ;  /* 0x0040000002027812 */ /* 0x000fca00078eb8ff */
[----:B------:R2:W-:Y:S02]  /*1530*/  STS [UR8+0x8], R2 ;  /* 0x00000802ff007988 */ /* 0x0005e40008000808 */
.L_x_49:
[----:B------:R-:W-:Y:S05]  /*1540*/  BSYNC.RELIABLE B4 ;  /* 0x0000000000047941 */ /* 0x000fea0003800100 */
.L_x_46:
[----:B--23--:R-:W2:Y:S02]  /*1550*/  @!P3 LDS R2, [UR8+0x8] ;  /* 0x00000808ff02b984 */ /* 0x00cea40008000800 */
[----:B--2---:R-:W-:-:S05]  /*1560*/  @!P3 LOP3.LUT R2, R2, 0x8000, RZ, 0xb8, !PT ;  /* 0x000080000202b812 */ /* 0x004fca00078eb8ff */
[----:B------:R2:W-:Y:S02]  /*1570*/  @!P3 STS [UR8+0x8], R2 ;  /* 0x00000802ff00b988 */ /* 0x0005e40008000808 */
.L_x_50:
[----:B------:R-:W-:Y:S05]  /*1580*/  BSYNC.RECONVERGENT B5 ;  /* 0x0000000000057941 */ /* 0x000fea0003800200 */
.L_x_45:
[----:B------:R-:W-:Y:S05]  /*1590*/  WARPSYNC.ALL ;  /* 0x0000000000007948 */ /* 0x000fea0003800000 */
[----:B------:R-:W-:Y:S01]  /*15a0*/  NOP ;  /* 0x0000000000007918 */ /* 0x000fe20000000000 */
[----:B------:R-:W-:-:S04]  /*15b0*/  UIADD3 UR4, UPT, UPT, UR4, 0x100, URZ ;  /* 0x0000010004047890 */ /* 0x000fc8000fffe0ff */
[----:B------:R-:W-:-:S04]  /*15c0*/  UIADD3 UR14, UP0, UPT, UR4, UR14, URZ ;  /* 0x0000000e040e7290 */ /* 0x000fc8000ff1e0ff */
[----:B------:R-:W-:Y:S01]  /*15d0*/  ULEA.HI.X.SX32 UR15, UR4, UR15, 0x1, UP0 ;  /* 0x0000000f040f7291 */ /* 0x000fe200080f0eff */
[----:B------:R-:W-:Y:S11]  /*15e0*/  @P0 BRA `(.L_x_51) ;  /* 0x0000000000300947 */ /* 0x000ff60003800000 */
[----:B--23--:R-:W2:Y:S01]  /*15f0*/  S2R R2, SR_LANEID ;  /* 0x0000000000027919 */ /* 0x00cea20000000000 */
[----:B------:R-:W-:Y:S05]  /*1600*/  WARPSYNC.ALL ;  /* 0x0000000000007948 */ /* 0x000fea0003800000 */
[----:B------:R-:W-:Y:S01]  /*1610*/  NOP ;  /* 0x0000000000007918 */ /* 0x000fe20000000000 */
[----:B--2-4-:R-:W-:-:S05]  /*1620*/  IMAD.SHL.U32 R4, R2, 0x4, RZ ;  /* 0x0000000402047824 */ /* 0x014fca00078e00ff */
[----:B------:R-:W2:Y:S01]  /*1630*/  LDS R5, [R4+UR8] ;  /* 0x0000000804057984 */ /* 0x000ea20008000800 */
[----:B------:R-:W-:-:S05]  /*1640*/  IADD3 R2, P1, PT, R4, UR14, RZ ;  /* 0x0000000e04027c10 */ /* 0x000fca000ff3e0ff */
[----:B------:R-:W-:-:S05]  /*1650*/  IMAD.X R3, RZ, RZ, UR15, P1 ;  /* 0x0000000fff037e24 */ /* 0x000fca00088e06ff */
[----:B--2---:R2:W3:Y:S01]  /*1660*/  ATOMG.E.EXCH.STRONG.GPU PT, RZ, [R2], R5 ;  /* 0x0000000502ff73a8 */ /* 0x0044e200041ee100 */
[----:B------:R-:W-:-:S04]  /*1670*/  DEPBAR {5,4,3,2,1,0} ;  /* 0x0000003f0000791a */ /* 0x000fc80000000000 */
[----:B------:R-:W4:Y:S02]  /*1680*/  CCTL.E.C.LDCU.IV.DEEP [UR14] ;  /* 0x000000000e007540 */ /* 0x000f240009c08000 */
[----:B----4-:R2:W-:Y:S01]  /*1690*/  UTMACCTL.IV [UR14] ;  /* 0x000000000e0079b9 */ /* 0x0105e20008000000 */
[----:B------:R-:W-:Y:S01]  /*16a0*/  NOP ;  /* 0x0000000000007918 */ /* 0x000fe20000000000 */
.L_x_51:
[----:B------:R-:W-:Y:S05]  /*16b0*/  @P0 BRA `(.L_x_52) ;  /* 0x00000000000c0947 */ /* 0x000fea0003800000 */
[----:B------:R0:W-:Y:S01]  /*16c0*/  UTMACMDFLUSH ;  /* 0x00000000000079b7 */ /* 0x0001e20000000000 */
[----:B------:R-:W-:Y:S05]  /*16d0*/  @P0 BRA `(.L_x_52) ;  /* 0x0000000000040947 */ /* 0x000fea0003800000 */
[----:B------:R-:W-:-:S04]  /*16e0*/  DEPBAR.LE SB0, 0x0 ;  /* 0x000080000000791a */ /* 0x000fc80000000000 */
.L_x_52:
[----:B------:R-:W-:Y:S05]  /*16f0*/  WARPSYNC.ALL ;  /* 0x0000000000007948 */ /* 0x000fea0003800000 */
[----:B------:R-:W-:Y:S01]  /*1700*/  NOP ;  /* 0x0000000000007918 */ /* 0x000fe20000000000 */
[----:B---3--:R-:W-:Y:S01]  /*1710*/  BAR.SYNC.DEFER_BLOCKING 0x0 ;  /* 0x0000000000007b1d */ /* 0x008fe20000010000 */
[----:B--2---:R-:W-:Y:S01]  /*1720*/  SHF.R.U32.HI R2, RZ, 0x5, R0 ;  /* 0x00000005ff027819 */ /* 0x004fe20000011600 */
[----:B------:R-:W-:-:S03]  /*1730*/  UIADD3 UR6, UPT, UPT, UR8, 0x24020, URZ ;  /* 0x0002402008067890 */ /* 0x000fc6000fffe0ff */
[----:B------:R-:W-:Y:S01]  /*1740*/  R2UR UR9, R2 ;  /* 0x00000000020972ca */ /* 0x000fe200000e0000 */
[----:B------:R-:W-:Y:S01]  /*1750*/  VOTEU.ALL UP0, P3 ;  /* 0x0000000000ff7886 */ /* 0x000fe20001800000 */
[----:B------:R-:W-:Y:S01]  /*1760*/  UMOV UR4, 0x1 ;  /* 0x0000000100047882 */ /* 0x000fe20000000000 */
[----:B------:R-:W-:Y:S01]  /*1770*/  VOTEU.ALL UP1, P3 ;  /* 0x0000000000ff7886 */ /* 0x000fe20001820000 */
[----:B------:R-:W-:Y:S02]  /*1780*/  BSSY.RECONVERGENT B5, `(.L_x_53) ;  /* 0x0000018000057945 */ /* 0x000fe40003800200 */
[----:B------:R-:W-:-:S04]  /*1790*/  @!UP0 UIADD3 UR18, UPT, UPT, -UR4, 0x100000, URZ ;  /* 0x0010000004128890 */ /* 0x000fc8000fffe1ff */
[----:B------:R-:W-:Y:S02]  /*17a0*/  @!UP0 USHF.L.U32 UR19, UR18, 0xb, URZ ;  /* 0x0000000b12138899 */ /* 0x000fe400080006ff */
[----:B------:R-:W-:Y:S02]  /*17b0*/  @!UP0 USHF.L.U32 UR18, UR18, 0x1, URZ ;  /* 0x0000000112128899 */ /* 0x000fe400080006ff */
[----:B------:R-:W-:-:S04]  /*17c0*/  @!UP0 UIADD3 UR4, UPT, UPT, -UR4, 0x100000, URZ ;  /* 0x0010000004048890 */ /* 0x000fc8000fffe1ff */
[----:B------:R-:W-:Y:S02]  /*17d0*/  @!UP0 USHF.L.U32 UR5, UR4, 0xb, URZ ;  /* 0x0000000b04058899 */ /* 0x000fe400080006ff */
[----:B------:R-:W-:Y:S01]  /*17e0*/  @!UP0 USHF.L.U32 UR4, UR4, 0x1, URZ ;  /* 0x0000000104048899 */ /* 0x000fe200080006ff */
[----:B------:R-:W-:Y:S01]  /*17f0*/  VOTEU.ALL UP0, P3 ;  /* 0x0000000000ff7886 */ /* 0x000fe20001800000 */
[----:B------:R-:W2:Y:S04]  /*1800*/  FENCE.VIEW.ASYNC.S ;  /* 0x00000000000073c6 */ /* 0x000ea80000000000 */
[----:B--2---:R2:W3:Y:S06]  /*1810*/  @!UP0 SYNCS.EXCH.64 URZ, [UR8+0x24000], UR18 ;  /* 0x0240001208ff85b2 */ /* 0x0044ec0008000100 */
[----:B------:R2:W3:Y:S02]  /*1820*/  @!UP1 SYNCS.EXCH.64 URZ, [UR8+0x24020], UR4 ;  /* 0x0240200408ff95b2 */ /* 0x0004e40008000100 */
[----:B---3--:R-:W-:Y:S06]  /*1830*/  BAR.SYNC.DEFER_BLOCKING 0x0 ;  /* 0x0000000000007b1d */ /* 0x008fec0000010000 */
[----:B------:R-:W-:Y:S05]  /*1840*/  @P3 BRA `(.L_x_54) ;  /* 0x00000000002c3947 */ /* 0x000fea0003800000 */
[----:B--2---:R-:W-:Y:S02]  /*1850*/  UMOV UR4, 0x1 ;  /* 0x0000000100047882 */ /* 0x004fe40000000000 */
[----:B------:R-:W-:-:S04]  /*1860*/  UIADD3 UR18, UPT, UPT, -UR4, 0x100000, URZ ;  /* 0x0010000004127890 */ /* 0x000fc8000fffe1ff */
[----:B------:R-:W-:Y:S02]  /*1870*/  USHF.L.U32 UR19, UR18, 0xb, URZ ;  /* 0x0000000b12137899 */ /* 0x000fe400080006ff */
[----:B------:R-:W-:Y:S02]  /*1880*/  USHF.L.U32 UR18, UR18, 0x1, URZ ;  /* 0x0000000112127899 */ /* 0x000fe400080006ff */
[----:B------:R-:W-:-:S04]  /*1890*/  UIADD3 UR4, UPT, UPT, -UR4, 0x100000, URZ ;  /* 0x0010000004047890 */ /* 0x000fc8000fffe1ff */
[----:B------:R-:W-:Y:S02]  /*18a0*/  USHF.L.U32 UR5, UR4, 0xb, URZ ;  /* 0x0000000b04057899 */ /* 0x000fe400080006ff */
[----:B------:R-:W-:Y:S01]  /*18b0*/  USHF.L.U32 UR4, UR4, 0x1, URZ ;  /* 0x0000000104047899 */ /* 0x000fe200080006ff */
[----:B------:R-:W2:Y:S03]  /*18c0*/  FENCE.VIEW.ASYNC.S ;  /* 0x00000000000073c6 */ /* 0x000ea60000000000 */
[----:B--2---:R3:W2:Y:S08]  /*18d0*/  SYNCS.EXCH.64 URZ, [UR8+0x24008], UR18 ;  /* 0x0240081208ff75b2 */ /* 0x0046b00008000100 */
[----:B------:R3:W4:Y:S02]  /*18e0*/  SYNCS.EXCH.64 URZ, [UR8+0x24028], UR4 ;  /* 0x0240280408ff75b2 */ /* 0x0007240008000100 */
[----:B---3--:R-:W-:Y:S01]  /*18f0*/  NOP ;  /* 0x0000000000007918 */ /* 0x008fe20000000000 */
.L_x_54:
[----:B--2---:R-:W-:Y:S05]  /*1900*/  BSYNC.RECONVERGENT B5 ;  /* 0x0000000000057941 */ /* 0x004fea0003800200 */
.L_x_53:
[----:B----4-:R-:W-:Y:S01]  /*1910*/  BAR.SYNC.DEFER_BLOCKING 0x0 ;  /* 0x0000000000007b1d */ /* 0x010fe20000010000 */
[----:B------:R-:W-:Y:S01]  /*1920*/  USHF.L.U32 UR23, UR13, 0x7, URZ ;  /* 0x000000070d177899 */ /* 0x000fe200080006ff */
[----:B------:R-:W-:Y:S01]  /*1930*/  ISETP.GE.AND P0, PT, R6, 0x1, PT ;  /* 0x000000010600780c */ /* 0x000fe20003f06270 */
[----:B------:R-:W-:-:S03]  /*1940*/  USHF.L.U32 UR7, UR16, 0x6, URZ ;  /* 0x0000000610077899 */ /* 0x000fc600080006ff */
[----:B------:R-:W-:Y:S04]  /*1950*/  BSSY.RECONVERGENT B5, `(.L_x_55) ;  /* 0x000000d000057945 */ /* 0x000fe80003800200 */
[----:B------:R-:W-:Y:S05]  /*1960*/  @P3 BRA `(.L_x_56) ;  /* 0x00000000002c3947 */ /* 0x000fea0003800000 */
[----:B------:R-:W-:Y:S02]  /*1970*/  UMOV UR4, 0x1 ;  /* 0x0000000100047882 */ /* 0x000fe40000000000 */
[----:B------:R-:W-:-:S04]  /*1980*/  UIADD3 UR18, UPT, UPT, -UR4, 0x100000, URZ ;  /* 0x0010000004127890 */ /* 0x000fc8000fffe1ff */
[----:B------:R-:W-:Y:S02]  /*1990*/  USHF.L.U32 UR19, UR18, 0xb, URZ ;  /* 0x0000000b12137899 */ /* 0x000fe400080006ff */
[----:B------:R-:W-:Y:S02]  /*19a0*/  USHF.L.U32 UR18, UR18, 0x1, URZ ;  /* 0x0000000112127899 */ /* 0x000fe400080006ff */
[----:B------:R-:W-:-:S04]  /*19b0*/  UIADD3 UR4, UPT, UPT, -UR4, 0x100000, URZ ;  /* 0x0010000004047890 */ /* 0x000fc8000fffe1ff */
[----:B------:R-:W-:Y:S02]  /*19c0*/  USHF.L.U32 UR5, UR4, 0xb, URZ ;  /* 0x0000000b04057899 */ /* 0x000fe400080006ff */
[----:B------:R-:W-:Y:S01]  /*19d0*/  USHF.L.U32 UR4, UR4, 0x1, URZ ;  /* 0x0000000104047899 */ /* 0x000fe200080006ff */
[----:B------:R-:W2:Y:S03]  /*19e0*/  FENCE.VIEW.ASYNC.S ;  /* 0x00000000000073c6 */ /* 0x000ea60000000000 */
[----:B--2---:R2:W3:Y:S08]  /*19f0*/  SYNCS.EXCH.64 URZ, [UR8+0x24010], UR18 ;  /* 0x0240101208ff75b2 */ /* 0x0044f00008000100 */
[----:B------:R2:W4:Y:S01]  /*1a00*/  SYNCS.EXCH.64 URZ, [UR8+0x24030], UR4 ;  /* 0x0240300408ff75b2 */ /* 0x0005220008000100 */
[----:B------:R-:W-:Y:S01]  /*1a10*/  NOP ;  /* 0x0000000000007918 */ /* 0x000fe20000000000 */
.L_x_56:
[----:B--2---:R-:W-:Y:S05]  /*1a20*/  BSYNC.RECONVERGENT B5 ;  /* 0x0000000000057941 */ /* 0x004fea0003800200 */
.L_x_55:
[----:B------:R-:W-:Y:S05]  /*1a30*/  @!P0 BRA `(.L_x_57) ;  /* 0x0000000c00508947 */ /* 0x000fea0003800000 */
[----:B---34-:R-:W-:Y:S01]  /*1a40*/  BAR.SYNC.DEFER_BLOCKING 0x0 ;  /* 0x0000000000007b1d */ /* 0x018fe20000010000 */
[----:B------:R-:W-:Y:S01]  /*1a50*/  @!P3 IMAD.MOV.U32 R2, RZ, RZ, 0xc000 ;  /* 0x0000c000ff02b424 */ /* 0x000fe200078e00ff */
[----:B------:R-:W-:Y:S01]  /*1a60*/  ELECT P1, URZ, PT ;  /* 0x0000000000ff782f */ /* 0x000fe20003820000 */
[----:B------:R-:W-:-:S03]  /*1a70*/  ULOP3.LUT UR4, UR9, 0x1, URZ, 0xc0, !UPT ;  /* 0x0000000109047892 */ /* 0x000fc6000f8ec0ff */
[C---:B------:R-:W-:Y:S02]  /*1a80*/  ISETP.LT.U32.AND P1, PT, R36.reuse, 0x40, P1 ;  /* 0x000000402400780c */ /* 0x040fe40000f21070 */
[----:B------:R-:W-:Y:S01]  /*1a90*/  ELECT P0, URZ, PT ;  /* 0x0000000000ff782f */ /* 0x000fe20003800000 */
[----:B------:R-:W-:Y:S02]  /*1aa0*/  ULEA UR20, UR4, UR8, 0xe ;  /* 0x0000000804147291 */ /* 0x000fe4000f8e70ff */
[----:B------:R-:W-:Y:S01]  /*1ab0*/  USHF.L.U32 UR22, UR4, 0x6, URZ ;  /* 0x0000000604167899 */ /* 0x000fe200080006ff */
[----:B------:R-:W-:Y:S01]  /*1ac0*/  ISETP.LT.U32.AND P0, PT, R36, 0x40, P0 ;  /* 0x000000402400780c */ /* 0x000fe20000701070 */
[----:B------:R-:W-:Y:S01]  /*1ad0*/  UIMAD UR4, UR4, -0x2000, UR20 ;  /* 0xffffe000040478a4 */ /* 0x000fe2000f8e0214 */
[----:B------:R-:W-:-:S04]  /*1ae0*/  UMOV UR19, UR7 ;  /* 0x0000000700137c82 */ /* 0x000fc80008000000 */
[----:B------:R-:W-:Y:S01]  /*1af0*/  UMOV UR18, UR22 ;  /* 0x0000001600127c82 */ /* 0x000fe20008000000 */
[----:B------:R-:W-:Y:S01]  /*1b00*/  VOTEU.ANY UP0, P1 ;  /* 0x0000000000ff7886 */ /* 0x000fe20000800100 */
[----:B------:R2:W-:Y:S01]  /*1b10*/  @!P3 SYNCS.ARRIVE.TRANS64 RZ, [UR8+0x24000], R2 ;  /* 0x02400002ffffb9a7 */ /* 0x0005e20008000008 */
[----:B------:R3:W-:Y:S06]  /*1b20*/  MEMBAR.ALL.CTA ;  /* 0x0000000000007992 */ /* 0x0007ec0000008000 */
[----:B---3--:R-:W3:Y:S01]  /*1b30*/  FENCE.VIEW.ASYNC.S ;  /* 0x00000000000073c6 */ /* 0x008ee20000000000 */
[----:B------:R-:W-:Y:S01]  /*1b40*/  @UP0 UIADD3 UR21, UPT, UPT, UR8, 0x24000, URZ ;  /* 0x0002400008150890 */ /* 0x000fe2000fffe0ff */
[----:B---3--:R-:W-:Y:S01]  /*1b50*/  VOTEU.ANY UP0, P1 ;  /* 0x0000000000ff7886 */ /* 0x008fe20000800100 */
[----:B------:R-:W-:-:S05]  /*1b60*/  VOTEU.ANY UP1, P0 ;  /* 0x0000000000ff7886 */ /* 0x000fca0000020100 */
[----:B------:R-:W-:Y:S02]  /*1b70*/  @UP1 UIADD3 UR16, UPT, UPT, UR4, 0x18000, URZ ;  /* 0x0001800004101890 */ /* 0x000fe4000fffe0ff */
[----:B------:R-:W-:Y:S01]  /*1b80*/  @UP1 UIADD3 UR17, UPT, UPT, UR8, 0x24000, URZ ;  /* 0x0002400008111890 */ /* 0x000fe2000fffe0ff */
[----:B------:R-:W-:Y:S01]  /*1b90*/  VOTEU.ANY UP1, P0 ;  /* 0x0000000000ff7886 */ /* 0x000fe20000020100 */
[----:B------:R-:W-:Y:S06]  /*1ba0*/  BAR.SYNC.DEFER_BLOCKING 0x0 ;  /* 0x0000000000007b1d */ /* 0x000fec0000010000 */
[----:B------:R2:W-:Y:S01]  /*1bb0*/  @UP0 UTMALDG.2D [UR20], [UR10] ;  /* 0x000000140a0005b4 */ /* 0x0005e20008008000 */
[----:B------:R-:W-:Y:S01]  /*1bc0*/  UISETP.NE.U32.AND UP0, UPT, UR9, URZ, UPT ;  /* 0x000000ff0900728c */ /* 0x000fe2000bf05070 */
[----:B------:R-:W-:Y:S06]  /*1bd0*/  BAR.SYNC.DEFER_BLOCKING 0x0 ;  /* 0x0000000000007b1d */ /* 0x000fec0000010000 */
[----:B------:R2:W-:Y:S02]  /*1be0*/  @UP1 UTMALDG.2D [UR16], [UR32] ;  /* 0x00000010200015b4 */ /* 0x0005e40008008000 */
[----:B------:R-:W-:Y:S06]  /*1bf0*/  BAR.SYNC.DEFER_BLOCKING 0x0 ;  /* 0x0000000000007b1d */ /* 0x000fec0000010000 */
[----:B------:R-:W3:Y:S02]  /*1c00*/  SYNCS.PHASECHK.TRANS64.TRYWAIT P0, [UR8+0x24000], RZ ;  /* 0x024000ffff0075a7 */ /* 0x000ee40008001108 */
[----:B--23--:R-:W-:Y:S05]  /*1c10*/  @!P0 BRA `(.L_x_58) ;  /* 0x0000001000948947 */ /* 0x00cfea0003800000 */
.L_x_74:
[----:B------:R-:W-:Y:S05]  /*1c20*/  BRA.U UP0, `(.L_x_59) ;  /* 0x0000000100c87547 */ /* 0x000fea000b800000 */
[----:B------:R-:W-:Y:S02]  /*1c30*/  USHF.R.U32.HI UR16, URZ, 0x4, UR8 ;  /* 0x00000004ff107899 */ /* 0x000fe40008011608 */
[----:B------:R-:W-:Y:S02]  /*1c40*/  UIADD3 UR13, UPT, UPT, UR8, 0x18000, URZ ;  /* 0x00018000080d7890 */ /* 0x000fe4000fffe0ff */
[----:B------:R-:W-:Y:S02]  /*1c50*/  USGXT.U32 UR16, UR16, 0xe ;  /* 0x0000000e1010789a */ /* 0x000fe40008000000 */
[----:B------:R-:W-:Y:S02]  /*1c60*/  USHF.R.U32.HI UR13, URZ, 0x4, UR13 ;  /* 0x00000004ff0d7899 */ /* 0x000fe4000801160d */
[----:B------:R-:W-:Y:S02]  /*1c70*/  UIADD3 UR50, UP0, UPT, UR16, 0x2, URZ ;  /* 0x0000000210327890 */ /* 0x000fe4000ff1e0ff */
[----:B------:R-:W-:Y:S01]  /*1c80*/  USGXT.U32 UR18, UR13, 0xe ;  /* 0x0000000e0d12789a */ /* 0x000fe20008000000 */
[----:B------:R-:W-:Y:S01]  /*1c90*/  UMOV UR4, URZ ;  /* 0x000000ff00047c82 */ /* 0x000fe20008000000 */
[----:B------:R-:W-:Y:S01]  /*1ca0*/  UMOV UR5, URZ ;  /* 0x000000ff00057c82 */ /* 0x000fe20008000000 */
[----:B------:R-:W-:-:S02]  /*1cb0*/  UIADD3.X UR51, UPT, UPT, UR4, 0x40004040, URZ, UP0, !UPT ;  /* 0x4000404004337890 */ /* 0x000fc400087fe4ff */
[----:B------:R-:W-:Y:S02]  /*1cc0*/  UIADD3 UR48, UP0, UPT, UR18, 0x2, URZ ;  /* 0x0000000212307890 */ /* 0x000fe4000ff1e0ff */
[----:B------:R-:W-:Y:S02]  /*1cd0*/  UIADD3.64 UR26, UPT, UPT, UR50, 0x4, URZ ;  /* 0x00000004321a7897 */ /* 0x000fe4000fffe0ff */
[----:B------:R-:W-:Y:S02]  /*1ce0*/  UIADD3.X UR49, UPT, UPT, UR5, 0x40004040, URZ, UP0, !UPT ;  /* 0x4000404005317890 */ /* 0x000fe400087fe4ff */
[----:B------:R-:W-:Y:S02]  /*1cf0*/  UIADD3.64 UR4, UPT, UPT, UR50, 0x2, URZ ;  /* 0x0000000232047897 */ /* 0x000fe4000fffe0ff */
[----:B------:R-:W-:Y:S02]  /*1d00*/  UIADD3.64 UR24, UPT, UPT, UR48, 0x2, URZ ;  /* 0x0000000230187897 */ /* 0x000fe4000fffe0ff */
[----:B------:R-:W-:-:S02]  /*1d10*/  UIADD3.64 UR28, UPT, UPT, UR48, 0x4, URZ ;  /* 0x00000004301c7897 */ /* 0x000fc4000fffe0ff */
[----:B------:R-:W-:Y:S02]  /*1d20*/  UIADD3.64 UR30, UPT, UPT, UR50, 0x3fe, URZ ;  /* 0x000003fe321e7897 */ /* 0x000fe4000fffe0ff */
[----:B------:R-:W-:Y:S02]  /*1d30*/  UIADD3.64 UR34, UPT, UPT, UR48, 0x1fe, URZ ;  /* 0x000001fe30227897 */ /* 0x000fe4000fffe0ff */
[----:B------:R-:W-:Y:S02]  /*1d40*/  UIADD3.64 UR36, UPT, UPT, UR50, 0x400, URZ ;  /* 0x0000040032247897 */ /* 0x000fe4000fffe0ff */
[----:B------:R-:W-:Y:S02]  /*1d50*/  UIADD3.64 UR38, UPT, UPT, UR48, 0x200, URZ ;  /* 0x0000020030267897 */ /* 0x000fe4000fffe0ff */
[----:B------:R-:W-:Y:S02]  /*1d60*/  UIADD3.64 UR40, UPT, UPT, UR50, 0x402, URZ ;  /* 0x0000040232287897 */ /* 0x000fe4000fffe0ff */
[----:B------:R-:W-:Y:S01]  /*1d70*/  UIADD3.64 UR42, UPT, UPT, UR48, 0x202, URZ ;  /* 0x00000202302a7897 */ /* 0x000fe2000fffe0ff */
[----:B------:R-:W-:Y:S01]  /*1d80*/  UMOV UR20, 0x0 ;  /* 0x0000000000147882 */ /* 0x000fe20000000000 */
[----:B------:R-:W-:Y:S01]  /*1d90*/  UMOV UR21, 0x8100490 ;  /* 0x0810049000157882 */ /* 0x000fe20000000000 */
[----:B------:R-:W-:Y:S01]  /*1da0*/  UIADD3.64 UR44, UPT, UPT, UR50, 0x404, URZ ;  /* 0x00000404322c7897 */ /* 0x000fe2000fffe0ff */
[----:B------:R-:W-:Y:S01]  /*1db0*/  UMOV UR17, 0x40004040 ;  /* 0x4000404000117882 */ /* 0x000fe20000000000 */
[----:B------:R-:W-:Y:S01]  /*1dc0*/  UIADD3.64 UR46, UPT, UPT, UR48, 0x204, URZ ;  /* 0x00000204302e7897 */ /* 0x000fe2000fffe0ff */
[----:B------:R-:W-:Y:S01]  /*1dd0*/  UMOV UR19, 0x40004040 ;  /* 0x4000404000137882 */ /* 0x000fe20000000000 */
[----:B------:R-:W-:Y:S01]  /*1de0*/  UMOV UR52, 0x0 ;  /* 0x0000000000347882 */ /* 0x000fe20000000000 */
[----:B------:R-:W-:Y:S01]  /*1df0*/  UMOV UR53, 0x8100490 ;  /* 0x0810049000357882 */ /* 0x000fe20000000000 */
[----:B------:R-:W-:Y:S01]  /*1e00*/  UMOV UR54, 0x0 ;  /* 0x0000000000367882 */ /* 0x000fe20000000000 */
[----:B------:R-:W-:Y:S01]  /*1e10*/  UMOV UR55, 0x8100490 ;  /* 0x0810049000377882 */ /* 0x000fe20000000000 */
[----:B------:R2:W-:Y:S01]  /*1e20*/  UTCHMMA gdesc[UR16], gdesc[UR18], tmem[UR12], tmem[UR20], idesc[UR21], !UPT ;  /* 0x00ff1412100075ea */ /* 0x0005e2000f80000c */
[----:B------:R-:W-:Y:S01]  /*1e30*/  UMOV UR56, 0x0 ;  /* 0x0000000000387882 */ /* 0x000fe20000000000 */
[----:B------:R-:W-:Y:S01]  /*1e40*/  UMOV UR57, 0x8100490 ;  /* 0x0810049000397882 */ /* 0x000fe20000000000 */
[----:B------:R2:W-:Y:S01]  /*1e50*/  UTCHMMA gdesc[UR50], gdesc[UR48], tmem[UR12], tmem[UR52], idesc[UR53], UPT ;  /* 0x00ff3430320075ea */ /* 0x0005e2000b80000c */
        /* <DEDUP_REMOVED lines=12> */
[----:B------:R2:W-:Y:S01]  /*1f20*/  UTCHMMA gdesc[UR40], gdesc[UR42], tmem[UR12], tmem[UR62], idesc[UR63], UPT ;  /* 0x00ff3e2a280075ea */ /* 0x0005e2000b80000c */
[----:B------:R2:W-:Y:S01]  /*1f30*/  UTCHMMA gdesc[UR44], gdesc[UR46], tmem[UR12], tmem[UR64], idesc[UR65], UPT ;  /* 0x00ff402e2c0075ea */ /* 0x0005e2000b80000c */
[----:B------:R-:W-:Y:S01]  /*1f40*/  NOP ;  /* 0x0000000000007918 */ /* 0x000fe20000000000 */
.L_x_59:
[----:B------:R-:W-:Y:S01]  /*1f50*/  ELECT P0, URZ, PT ;  /* 0x0000000000ff782f */ /* 0x000fe20003800000 */
[----:B--2---:R-:W-:Y:S01]  /*1f60*/  UMOV UR4, UR6 ;  /* 0x0000000600047c82 */ /* 0x004fe20008000000 */
[----:B------:R-:W-:Y:S02]  /*1f70*/  UMOV UR5, URZ ;  /* 0x000000ff00057c82 */ /* 0x000fe40008000000 */
[----:B------:R-:W-:-:S13]  /*1f80*/  ISETP.LT.U32.AND P0, PT, R36, 0x20, P0 ;  /* 0x000000202400780c */ /* 0x000fda0000701070 */
[----:B------:R-:W-:Y:S01]  /*1f90*/  VOTEU.ANY UP0, P0 ;  /* 0x0000000000ff7886 */ /* 0x000fe20000000100 */
[----:B------:R-:W-:Y:S01]  /*1fa0*/  VOTEU.ANY UP1, P0 ;  /* 0x0000000000ff7886 */ /* 0x000fe20000020100 */
[----:B------:R-:W-:-:S03]  /*1fb0*/  ISETP.GE.U32.AND P0, PT, R6, 0x81, PT ;  /* 0x000000810600780c */ /* 0x000fc60003f06070 */
[----:B------:R-:W-:Y:S02]  /*1fc0*/  @UP0 UMOV UR4, UR4 ;  /* 0x0000000400040c82 */ /* 0x000fe40008000000 */
[----:B------:R2:W-:Y:S01]  /*1fd0*/  @UP1 UTCBAR [UR4], URZ ;  /* 0x000000ff040013e9 */ /* 0x0005e200080000ff */
[----:B------:R-:W-:Y:S06]  /*1fe0*/  BAR.SYNC.DEFER_BLOCKING 0x0 ;  /* 0x0000000000007b1d */ /* 0x000fec0000010000 */
[----:B------:R-:W3:Y:S02]  /*1ff0*/  SYNCS.PHASECHK.TRANS64.TRYWAIT P1, [UR8+0x24020], RZ ;  /* 0x024020ffff0075a7 */ /* 0x000ee40008021108 */
[----:B--23--:R-:W-:Y:S05]  /*2000*/  @!P1 BRA `(.L_x_60) ;  /* 0x0000000c00a49947 */ /* 0x00cfea0003800000 */
.L_x_75:
[----:B------:R-:W-:Y:S01]  /*2010*/  IMAD.MOV.U32 R2, RZ, RZ, RZ ;  /* 0x000000ffff027224 */ /* 0x000fe200078e00ff */
[----:B------:R-:W-:Y:S06]  /*2020*/  @!P0 BRA `(.L_x_57) ;  /* 0x0000000400d48947 */ /* 0x000fec0003800000 */
[----:B------:R-:W2:Y:S01]  /*2030*/  LDCU UR34, c[0x0][0x3a0] ;  /* 0x00007400ff2277ac */ /* 0x000ea20008000800 */
[----:B------:R-:W-:Y:S01]  /*2040*/  UMOV UR35, 0x80 ;  /* 0x0000008000237882 */ /* 0x000fe20000000000 */
[----:B------:R-:W-:-:S05]  /*2050*/  UMOV UR13, 0x1 ;  /* 0x00000001000d7882 */ /* 0x000fca0000000000 */
.L_x_64:
[----:B------:R-:W-:Y:S01]  /*2060*/  BAR.SYNC.DEFER_BLOCKING 0x0 ;  /* 0x0000000000007b1d */ /* 0x000fe20000010000 */
[----:B------:R-:W-:Y:S01]  /*2070*/  ULEA UR42, UR13, UR8, 0x3 ;  /* 0x000000080d2a7291 */ /* 0x000fe2000f8e18ff */
[----:B------:R-:W-:Y:S01]  /*2080*/  @!P3 IMAD.MOV.U32 R3, RZ, RZ, 0xc000 ;  /* 0x0000c000ff03b424 */ /* 0x000fe200078e00ff */
[----:B------:R-:W-:Y:S01]  /*2090*/  ELECT P1, URZ, PT ;  /* 0x0000000000ff782f */ /* 0x000fe20003820000 */
[----:B------:R-:W-:-:S03]  /*20a0*/  ULEA UR16, UR13, UR8, 0xf ;  /* 0x000000080d107291 */ /* 0x000fc6000f8e78ff */
[----:B------:R-:W-:Y:S01]  /*20b0*/  ISETP.LT.U32.AND P1, PT, R36, 0x40, P1 ;  /* 0x000000402400780c */ /* 0x000fe20000f21070 */
[----:B------:R-:W-:Y:S01]  /*20c0*/  ULOP3.LUT UR5, UR9, 0x1, URZ, 0xc0, !UPT ;  /* 0x0000000109057892 */ /* 0x000fe2000f8ec0ff */
[----:B------:R-:W-:-:S03]  /*20d0*/  ELECT P0, URZ, PT ;  /* 0x0000000000ff782f */ /* 0x000fc60003800000 */
[----:B------:R-:W-:Y:S02]  /*20e0*/  ULEA UR20, UR5, UR16, 0xe ;  /* 0x0000001005147291 */ /* 0x000fe4000f8e70ff */
[----:B------:R-:W-:Y:S01]  /*20f0*/  ULEA UR22, UR5, UR35, 0x6 ;  /* 0x0000002305167291 */ /* 0x000fe2000f8e30ff */
[----:B------:R-:W-:Y:S01]  /*2100*/  ISETP.LT.U32.AND P0, PT, R36, 0x40, P0 ;  /* 0x000000402400780c */ /* 0x000fe20000701070 */
[----:B------:R-:W-:-:S04]  /*2110*/  ULEA UR4, UR13, UR8, 0xe ;  /* 0x000000080d047291 */ /* 0x000fc8000f8e70ff */
[----:B------:R-:W-:Y:S01]  /*2120*/  VOTEU.ANY UP0, P1 ;  /* 0x0000000000ff7886 */ /* 0x000fe20000800100 */
[----:B------:R-:W-:Y:S01]  /*2130*/  UIADD3 UR17, UPT, UPT, UR4, 0x18000, URZ ;  /* 0x0001800004117890 */ /* 0x000fe2000fffe0ff */
[----:B------:R-:W-:Y:S01]  /*2140*/  UMOV UR6, UR22 ;  /* 0x0000001600067c82 */ /* 0x000fe20008000000 */
[----:B------:R3:W-:Y:S01]  /*2150*/  @!P3 SYNCS.ARRIVE.TRANS64 RZ, [UR42+0x24000], R3 ;  /* 0x02400003ffffb9a7 */ /* 0x0007e2000800002a */
[----:B------:R4:W-:Y:S06]  /*2160*/  MEMBAR.ALL.CTA ;  /* 0x0000000000007992 */ /* 0x0009ec0000008000 */
[----:B----4-:R-:W4:Y:S01]  /*2170*/  FENCE.VIEW.ASYNC.S ;  /* 0x00000000000073c6 */ /* 0x010f220000000000 */
[----:B------:R-:W-:Y:S01]  /*2180*/  @UP0 UIADD3 UR21, UPT, UPT, UR42, 0x24000, URZ ;  /* 0x000240002a150890 */ /* 0x000fe2000fffe0ff */
[----:B----4-:R-:W-:Y:S01]  /*2190*/  VOTEU.ANY UP0, P1 ;  /* 0x0000000000ff7886 */ /* 0x010fe20000800100 */
[----:B------:R-:W-:Y:S01]  /*21a0*/  VOTEU.ANY UP1, P0 ;  /* 0x0000000000ff7886 */ /* 0x000fe20000020100 */
[----:B------:R-:W-:Y:S01]  /*21b0*/  ULEA UR4, UR5, UR17, 0xd ;  /* 0x0000001105047291 */ /* 0x000fe2000f8e68ff */
[----:B---3--:R-:W-:-:S03]  /*21c0*/  IMAD.U32 R3, R2, -0x80000000, RZ ;  /* 0x8000000002037824 */ /* 0x008fc600078e00ff */
        /* <DEDUP_REMOVED lines=8> */
[----:B------:R-:W4:Y:S02]  /*2250*/  SYNCS.PHASECHK.TRANS64.TRYWAIT P0, [UR42+0x24000], R3 ;  /* 0x02400003ff0075a7 */ /* 0x000f24000800112a */
[----:B---34-:R-:W-:Y:S05]  /*2260*/  @!P0 BRA `(.L_x_61) ;  /* 0x0000000c00188947 */ /* 0x018fea0003800000 */
.L_x_76:
[----:B------:R-:W-:Y:S05]  /*2270*/  BRA.U UP0, `(.L_x_62) ;  /* 0x0000000100f47547 */ /* 0x000fea000b800000 */
[----:B------:R-:W-:Y:S02]  /*2280*/  USHF.R.U32.HI UR20, URZ, 0x4, UR16 ;  /* 0x00000004ff147899 */ /* 0x000fe40008011610 */
[----:B------:R-:W-:Y:S02]  /*2290*/  USHF.R.U32.HI UR24, URZ, 0x4, UR17 ;  /* 0x00000004ff187899 */ /* 0x000fe40008011611 */
[----:B------:R-:W-:Y:S02]  /*22a0*/  USGXT.U32 UR20, UR20, 0xe ;  /* 0x0000000e1414789a */ /* 0x000fe40008000000 */
[----:B------:R-:W-:Y:S02]  /*22b0*/  USGXT.U32 UR24, UR24, 0xe ;  /* 0x0000000e1818789a */ /* 0x000fe40008000000 */
[----:B------:R-:W-:Y:S02]  /*22c0*/  UIADD3 UR28, UP0, UPT, UR20, 0x2, URZ ;  /* 0x00000002141c7890 */ /* 0x000fe4000ff1e0ff */
[----:B------:R-:W-:Y:S01]  /*22d0*/  UIADD3 UR26, UP1, UPT, UR24, 0x2, URZ ;  /* 0x00000002181a7890 */ /* 0x000fe2000ff3e0ff */
[----:B------:R-:W-:Y:S01]  /*22e0*/  UMOV UR4, URZ ;  /* 0x000000ff00047c82 */ /* 0x000fe20008000000 */
[----:B------:R-:W-:Y:S01]  /*22f0*/  UMOV UR5, URZ ;  /* 0x000000ff00057c82 */ /* 0x000fe20008000000 */
[----:B------:R-:W-:-:S02]  /*2300*/  UIADD3.X UR29, UPT, UPT, UR4, 0x40004040, URZ, UP0, !UPT ;  /* 0x40004040041d7890 */ /* 0x000fc400087fe4ff */
[----:B------:R-:W-:Y:S02]  /*2310*/  UIADD3 UR44, UP3, UPT, UR28, 0x2, URZ ;  /* 0x000000021c2c7890 */ /* 0x000fe4000ff7e0ff */
[----:B------:R-:W-:Y:S02]  /*2320*/  UIADD3.X UR27, UPT, UPT, UR5, 0x40004040, URZ, UP1, !UPT ;  /* 0x40004040051b7890 */ /* 0x000fe40008ffe4ff */
[----:B------:R-:W-:Y:S02]  /*2330*/  UIADD3 UR46, UP2, UPT, UR26, 0x2, URZ ;  /* 0x000000021a2e7890 */ /* 0x000fe4000ff5e0ff */
[----:B------:R-:W-:Y:S02]  /*2340*/  UIADD3 UR48, UP6, UPT, UR28, 0x4, URZ ;  /* 0x000000041c307890 */ /* 0x000fe4000ffde0ff */
[----:B------:R-:W-:Y:S02]  /*2350*/  UIADD3 UR50, UP5, UPT, UR26, 0x4, URZ ;  /* 0x000000041a327890 */ /* 0x000fe4000ffbe0ff */
[----:B------:R-:W-:-:S02]  /*2360*/  UIADD3 UR52, UP1, UPT, UR28, 0x3fe, URZ ;  /* 0x000003fe1c347890 */ /* 0x000fc4000ff3e0ff */
[----:B------:R-:W-:Y:S02]  /*2370*/  UIADD3 UR54, UP0, UPT, UR26, 0x1fe, URZ ;  /* 0x000001fe1a367890 */ /* 0x000fe4000ff1e0ff */
[----:B------:R-:W-:Y:S02]  /*2380*/  UIADD3.X UR45, UPT, UPT, UR29, URZ, URZ, UP3, !UPT ;  /* 0x000000ff1d2d7290 */ /* 0x000fe40009ffe4ff */
[----:B------:R-:W-:Y:S02]  /*2390*/  UIADD3 UR56, UP4, UPT, UR28, 0x400, URZ ;  /* 0x000004001c387890 */ /* 0x000fe4000ff9e0ff */
[----:B------:R-:W-:Y:S02]  /*23a0*/  UIADD3 UR58, UP3, UPT, UR26, 0x200, URZ ;  /* 0x000002001a3a7890 */ /* 0x000fe4000ff7e0ff */
[----:B------:R-:W-:Y:S02]  /*23b0*/  UIADD3.X UR47, UPT, UPT, UR27, URZ, URZ, UP2, !UPT ;  /* 0x000000ff1b2f7290 */ /* 0x000fe400097fe4ff */
[----:B------:R-:W-:-:S02]  /*23c0*/  UIADD3.X UR49, UPT, UPT, UR29, URZ, URZ, UP6, !UPT ;  /* 0x000000ff1d317290 */ /* 0x000fc4000b7fe4ff */
[----:B------:R-:W-:Y:S02]  /*23d0*/  UIADD3 UR60, UP2, UPT, UR28, 0x402, URZ ;  /* 0x000004021c3c7890 */ /* 0x000fe4000ff5e0ff */
[----:B------:R-:W-:Y:S02]  /*23e0*/  UIADD3 UR62, UP6, UPT, UR26, 0x202, URZ ;  /* 0x000002021a3e7890 */ /* 0x000fe4000ffde0ff */
[----:B------:R-:W-:Y:S02]  /*23f0*/  UIADD3.X UR51, UPT, UPT, UR27, URZ, URZ, UP5, !UPT ;  /* 0x000000ff1b337290 */ /* 0x000fe4000affe4ff */
[----:B------:R-:W-:Y:S02]  /*2400*/  UIADD3.X UR53, UPT, UPT, UR29, URZ, URZ, UP1, !UPT ;  /* 0x000000ff1d357290 */ /* 0x000fe40008ffe4ff */
[----:B------:R-:W-:Y:S02]  /*2410*/  UIADD3 UR4, UP5, UPT, UR28, 0x404, URZ ;  /* 0x000004041c047890 */ /* 0x000fe4000ffbe0ff */
[----:B------:R-:W-:-:S02]  /*2420*/  UIADD3 UR30, UP1, UPT, UR26, 0x204, URZ ;  /* 0x000002041a1e7890 */ /* 0x000fc4000ff3e0ff */
[----:B------:R-:W-:Y:S02]  /*2430*/  UIADD3.X UR55, UPT, UPT, UR27, URZ, URZ, UP0, !UPT ;  /* 0x000000ff1b377290 */ /* 0x000fe400087fe4ff */
[----:B------:R-:W-:Y:S02]  /*2440*/  UIADD3.X UR57, UPT, UPT, UR29, URZ, URZ, UP4, !UPT ;  /* 0x000000ff1d397290 */ /* 0x000fe4000a7fe4ff */
[----:B------:R-:W-:Y:S02]  /*2450*/  UIADD3.X UR59, UPT, UPT, UR27, URZ, URZ, UP3, !UPT ;  /* 0x000000ff1b3b7290 */ /* 0x000fe40009ffe4ff */
[----:B------:R-:W-:Y:S02]  /*2460*/  UIADD3.X UR61, UPT, UPT, UR29, URZ, URZ, UP2, !UPT ;  /* 0x000000ff1d3d7290 */ /* 0x000fe400097fe4ff */
[----:B------:R-:W-:Y:S01]  /*2470*/  UIADD3.X UR63, UPT, UPT, UR27, URZ, URZ, UP6, !UPT ;  /* 0x000000ff1b3f7290 */ /* 0x000fe2000b7fe4ff */
[----:B------:R-:W-:Y:S01]  /*2480*/  UMOV UR18, 0x0 ;  /* 0x0000000000127882 */ /* 0x000fe20000000000 */
[----:B------:R-:W-:Y:S01]  /*2490*/  UMOV UR19, 0x8100490 ;  /* 0x0810049000137882 */ /* 0x000fe20000000000 */
[----:B------:R-:W-:Y:S01]  /*24a0*/  UMOV UR21, 0x40004040 ;  /* 0x4000404000157882 */ /* 0x000fe20000000000 */
[----:B------:R-:W-:Y:S01]  /*24b0*/  UMOV UR25, 0x40004040 ;  /* 0x4000404000197882 */ /* 0x000fe20000000000 */
[----:B------:R-:W-:Y:S01]  /*24c0*/  UIADD3.X UR5, UPT, UPT, UR29, URZ, URZ, UP5, !UPT ;  /* 0x000000ff1d057290 */ /* 0x000fe2000affe4ff */
[----:B------:R3:W-:Y:S01]  /*24d0*/  UTCHMMA gdesc[UR20], gdesc[UR24], tmem[UR12], tmem[UR18], idesc[UR19], UPT ;  /* 0x00ff1218140075ea */ /* 0x0007e2000b80000c */
[----:B------:R-:W-:Y:S01]  /*24e0*/  UIADD3.X UR31, UPT, UPT, UR27, URZ, URZ, UP1, !UPT ;  /* 0x000000ff1b1f7290 */ /* 0x000fe20008ffe4ff */
[----:B------:R-:W-:Y:S01]  /*24f0*/  UMOV UR16, 0x0 ;  /* 0x0000000000107882 */ /* 0x000fe20000000000 */
[----:B------:R-:W-:Y:S01]  /*2500*/  UMOV UR17, 0x8100490 ;  /* 0x0810049000117882 */ /* 0x000fe20000000000 */
[----:B------:R-:W-:Y:S01]  /*2510*/  UMOV UR40, 0x0 ;  /* 0x0000000000287882 */ /* 0x000fe20000000000 */
[----:B------:R-:W-:Y:S01]  /*2520*/  UMOV UR41, 0x8100490 ;  /* 0x0810049000297882 */ /* 0x000fe20000000000 */
        /* <DEDUP_REMOVED lines=18> */
.L_x_62:
[----:B------:R-:W-:Y:S01]  /*2650*/  ELECT P0, URZ, PT ;  /* 0x0000000000ff782f */ /* 0x000fe20003800000 */
[----:B---3--:R-:W-:-:S03]  /*2660*/  UIADD3 UR4, UPT, UPT, UR42, 0x24020, URZ ;  /* 0x000240202a047890 */ /* 0x008fc6000fffe0ff */
[----:B------:R-:W-:Y:S01]  /*2670*/  ISETP.LT.U32.AND P0, PT, R36, 0x20, P0 ;  /* 0x000000202400780c */ /* 0x000fe20000701070 */
[----:B------:R-:W-:-:S12]  /*2680*/  UMOV UR5, URZ ;  /* 0x000000ff00057c82 */ /* 0x000fd80008000000 */
[----:B------:R-:W-:Y:S01]  /*2690*/  VOTEU.ANY UP0, P0 ;  /* 0x0000000000ff7886 */ /* 0x000fe20000000100 */
[----:B------:R-:W-:-:S04]  /*26a0*/  VOTEU.ANY UP1, P0 ;  /* 0x0000000000ff7886 */ /* 0x000fc80000020100 */
[----:B------:R-:W-:Y:S02]  /*26b0*/  @UP0 UMOV UR4, UR4 ;  /* 0x0000000400040c82 */ /* 0x000fe40008000000 */
[----:B------:R3:W-:Y:S01]  /*26c0*/  @UP1 UTCBAR [UR4], URZ ;  /* 0x000000ff040013e9 */ /* 0x0007e200080000ff */
[----:B------:R-:W-:Y:S06]  /*26d0*/  BAR.SYNC.DEFER_BLOCKING 0x0 ;  /* 0x0000000000007b1d */ /* 0x000fec0000010000 */
[----:B------:R-:W4:Y:S02]  /*26e0*/  SYNCS.PHASECHK.TRANS64.TRYWAIT P0, [UR42+0x24020], R3 ;  /* 0x02402003ff0075a7 */ /* 0x000f24000800112a */
[----:B---34-:R-:W-:Y:S05]  /*26f0*/  @!P0 BRA `(.L_x_63) ;  /* 0x0000000800008947 */ /* 0x018fea0003800000 */
.L_x_77:
[----:B------:R-:W-:Y:S02]  /*2700*/  UIADD3 UR13, UPT, UPT, UR13, 0x1, URZ ;  /* 0x000000010d0d7890 */ /* 0x000fe4000fffe0ff */
[----:B------:R-:W-:Y:S02]  /*2710*/  UIADD3 UR35, UPT, UPT, UR35, 0x80, URZ ;  /* 0x0000008023237890 */ /* 0x000fe4000fffe0ff */
[----:B------:R-:W-:-:S04]  /*2720*/  UISETP.NE.U32.AND UP0, UPT, UR13, 0x3, UPT ;  /* 0x000000030d00788c */ /* 0x000fc8000bf05070 */
[----:B------:R-:W-:Y:S02]  /*2730*/  USEL UR13, UR13, URZ, UP0 ;  /* 0x000000ff0d0d7287 */ /* 0x000fe40008000000 */
[----:B------:R-:W-:Y:S02]  /*2740*/  USEL UR4, URZ, 0x1, UP0 ;  /* 0x00000001ff047887 */ /* 0x000fe40008000000 */
[----:B--2---:R-:W-:-:S04]  /*2750*/  UISETP.GE.AND UP0, UPT, UR35, UR34, UPT ;  /* 0x000000222300728c */ /* 0x004fc8000bf06270 */
[----:B------:R-:W-:-:S05]  /*2760*/  LOP3.LUT R2, R2, UR4, RZ, 0x3c, !PT ;  /* 0x0000000402027c12 */ /* 0x000fca000f8e3cff */
[----:B------:R-:W-:Y:S05]  /*2770*/  BRA.U !UP0, `(.L_x_64) ;  /* 0xfffffff908387547 */ /* 0x000fea000b83ffff */
.L_x_57:
[----:B---34-:R-:W-:Y:S06]  /*2780*/  BAR.SYNC.DEFER_BLOCKING 0x0 ;  /* 0x0000000000007b1d */ /* 0x018fec0000010000 */
[----:B------:R-:W-:Y:S04]  /*2790*/  BSSY.RECONVERGENT B5, `(.L_x_65) ;  /* 0x0000004000057945 */ /* 0x000fe80003800200 */
[----:B------:R-:W-:Y:S05]  /*27a0*/  @P3 BRA `(.L_x_66) ;  /* 0x0000000000083947 */ /* 0x000fea0003800000 */
[----:B------:R-:W2:Y:S02]  /*27b0*/  SYNCS.CCTL.IV [UR8+0x24000] ;  /* 0x02400000ff0079b1 */ /* 0x000ea40008000008 */
[----:B--2---:R-:W2:Y:S02]  /*27c0*/  SYNCS.CCTL.IV [UR8+0x24020] ;  /* 0x02402000ff0079b1 */ /* 0x004ea40008000008 */
.L_x_66:
[----:B------:R-:W-:Y:S05]  /*27d0*/  BSYNC.RECONVERGENT B5 ;  /* 0x0000000000057941 */ /* 0x000fea0003800200 */
.L_x_65:
[----:B--2---:R-:W-:Y:S06]  /*27e0*/  BAR.SYNC.DEFER_BLOCKING 0x0 ;  /* 0x0000000000007b1d */ /* 0x004fec0000010000 */
[----:B------:R-:W-:Y:S04]  /*27f0*/  BSSY.RECONVERGENT B5, `(.L_x_67) ;  /* 0x0000004000057945 */ /* 0x000fe80003800200 */
[----:B------:R-:W-:Y:S05]  /*2800*/  @P3 BRA `(.L_x_68) ;  /* 0x0000000000083947 */ /* 0x000fea0003800000 */
[----:B------:R-:W2:Y:S02]  /*2810*/  SYNCS.CCTL.IV [UR8+0x24008] ;  /* 0x02400800ff0079b1 */ /* 0x000ea40008000008 */
[----:B--2---:R-:W2:Y:S02]  /*2820*/  SYNCS.CCTL.IV [UR8+0x24028] ;  /* 0x02402800ff0079b1 */ /* 0x004ea40008000008 */
.L_x_68:
[----:B------:R-:W-:Y:S05]  /*2830*/  BSYNC.RECONVERGENT B5 ;  /* 0x0000000000057941 */ /* 0x000fea0003800200 */
.L_x_67:
[----:B--2---:R-:W-:Y:S06]  /*2840*/  BAR.SYNC.DEFER_BLOCKING 0x0 ;  /* 0x0000000000007b1d */ /* 0x004fec0000010000 */
[----:B------:R-:W-:Y:S04]  /*2850*/  BSSY.RECONVERGENT B5, `(.L_x_69) ;  /* 0x0000004000057945 */ /* 0x000fe80003800200 */
[----:B------:R-:W-:Y:S05]  /*2860*/  @P3 BRA `(.L_x_70) ;  /* 0x0000000000083947 */ /* 0x000fea0003800000 */
[----:B------:R-:W2:Y:S02]  /*2870*/  SYNCS.CCTL.IV [UR8+0x24010] ;  /* 0x02401000ff0079b1 */ /* 0x000ea40008000008 */
[----:B--2---:R-:W2:Y:S02]  /*2880*/  SYNCS.CCTL.IV [UR8+0x24030] ;  /* 0x02403000ff0079b1 */ /* 0x004ea40008000008 */
.L_x_70:
[----:B------:R-:W-:Y:S05]  /*2890*/  BSYNC.RECONVERGENT B5 ;  /* 0x0000000000057941 */ /* 0x000fea0003800200 */
.L_x_69:
[----:B------:R-:W-:Y:S01]  /*28a0*/  USHF.L.U32 UR4, UR9, 0x15, URZ ;  /* 0x0000001509047899 */ /* 0x000fe200080006ff */
[C---:B------:R-:W-:Y:S01]  /*28b0*/  IMAD.SHL.U32 R2, R0.reuse, 0x10, RZ ;  /* 0x0000001000027824 */ /* 0x040fe200078e00ff */
[----:B------:R-:W-:Y:S01]  /*28c0*/  USHF.L.U32 UR9, UR9, 0x3, URZ ;  /* 0x0000000309097899 */ /* 0x000fe200080006ff */
[----:B------:R-:W-:Y:S01]  /*28d0*/  SHF.R.U32.HI R3, RZ, 0x1, R0 ;  /* 0x00000001ff037819 */ /* 0x000fe20000011600 */
[----:B------:R-:W-:Y:S01]  /*28e0*/  ULOP3.LUT UR4, UR4, 0x600000, URZ, 0xc0, !UPT ;  /* 0x0060000004047892 */ /* 0x000fe2000f8ec0ff */
[----:B------:R-:W-:Y:S01]  /*28f0*/  IMAD.SHL.U32 R0, R0, 0x80, RZ ;  /* 0x0000008000007824 */ /* 0x000fe200078e00ff */
[----:B------:R-:W-:Y:S01]  /*2900*/  ULOP3.LUT UR9, UR9, 0x20, URZ, 0xc0, !UPT ;  /* 0x0000002009097892 */ /* 0x000fe2000f8ec0ff */
[----:B------:R-:W-:Y:S02]  /*2910*/  LOP3.LUT R2, R2, 0x70, RZ, 0xc0, !PT ;  /* 0x0000007002027812 */ /* 0x000fe400078ec0ff */
[----:B------:R-:W-:Y:S01]  /*2920*/  ELECT P0, URZ, PT ;  /* 0x0000000000ff782f */ /* 0x000fe20003800000 */
[----:B------:R-:W-:Y:S01]  /*2930*/  UIADD3 UR4, UPT, UPT, UR9, UR4, UR12 ;  /* 0x0000000409047290 */ /* 0x000fe2000fffe00c */
[----:B------:R-:W-:Y:S01]  /*2940*/  LOP3.LUT R3, R2, 0x40, R3, 0x78, !PT ;  /* 0x0000004002037812 */ /* 0x000fe200078e7803 */
[----:B------:R-:W-:Y:S01]  /*2950*/  UMOV UR10, UR23 ;  /* 0x00000017000a7c82 */ /* 0x000fe20008000000 */
[----:B------:R-:W-:Y:S01]  /*2960*/  ISETP.LT.U32.AND P0, PT, R36, 0x20, P0 ;  /* 0x000000202400780c */ /* 0x000fe20000701070 */
[----:B------:R-:W-:Y:S01]  /*2970*/  UMOV UR9, UR7 ;  /* 0x0000000700097c82 */ /* 0x000fe20008000000 */
[----:B------:R-:W-:-:S04]  /*2980*/  LOP3.LUT R0, R3, 0x3f80, R0, 0xf8, !PT ;  /* 0x00003f8003007812 */ /* 0x000fc800078ef800 */
[----:B-----5:R-:W3:Y:S01]  /*2990*/  LDTM.x32 R4, tmem[UR4] ;  /* 0x00000004000479ee */ /* 0x020ee200082c0000 */
[C---:B------:R-:W-:Y:S01]  /*29a0*/  LOP3.LUT R2, R0.reuse, 0x10, RZ, 0x3c, !PT ;  /* 0x0000001000027812 */ /* 0x040fe200078e3cff */
[----:B------:R-:W-:Y:S01]  /*29b0*/  NOP ;  /* 0x0000000000007918 */ /* 0x000fe20000000000 */
[----:B------:R-:W-:-:S04]  /*29c0*/  LOP3.LUT R3, R0, 0x20, RZ, 0x3c, !PT ;  /* 0x0000002000037812 */ /* 0x000fc800078e3cff */
[----:B---3--:R-:W-:Y:S01]  /*29d0*/  VOTEU.ANY UP1, P0 ;  /* 0x0000000000ff7886 */ /* 0x008fe20000020100 */
[----:B------:R-:W-:Y:S01]  /*29e0*/  VOTEU.ANY UP0, P0 ;  /* 0x0000000000ff7886 */ /* 0x000fe20000000100 */
[----:B------:R-:W-:Y:S02]  /*29f0*/  F2FP.BF16.F32.PACK_AB R4, R5, R4 ;  /* 0x000000040504723e */ /* 0x000fe400000010ff */
[----:B------:R-:W-:Y:S02]  /*2a00*/  F2FP.BF16.F32.PACK_AB R5, R7, R6 ;  /* 0x000000060705723e */ /* 0x000fe400000010ff */
[----:B------:R-:W-:Y:S02]  /*2a10*/  F2FP.BF16.F32.PACK_AB R12, R13, R12 ;  /* 0x0000000c0d0c723e */ /* 0x000fe400000010ff */
[----:B------:R-:W-:Y:S02]  /*2a20*/  F2FP.BF16.F32.PACK_AB R6, R9, R8 ;  /* 0x000000080906723e */ /* 0x000fe400000010ff */
[----:B------:R-:W-:-:S02]  /*2a30*/  F2FP.BF16.F32.PACK_AB R7, R11, R10 ;  /* 0x0000000a0b07723e */ /* 0x000fc400000010ff */
[----:B------:R-:W-:Y:S02]  /*2a40*/  F2FP.BF16.F32.PACK_AB R13, R15, R14 ;  /* 0x0000000e0f0d723e */ /* 0x000fe400000010ff */
[----:B------:R-:W-:Y:S01]  /*2a50*/  F2FP.BF16.F32.PACK_AB R20, R21, R20 ;  /* 0x000000141514723e */ /* 0x000fe200000010ff */
[----:B--2---:R2:W-:Y:S01]  /*2a60*/  STS.128 [R0+UR8], R4 ;  /* 0x0000000400007988 */ /* 0x0045e20008000c08 */
[----:B------:R-:W-:Y:S02]  /*2a70*/  F2FP.BF16.F32.PACK_AB R14, R17, R16 ;  /* 0x00000010110e723e */ /* 0x000fe400000010ff */
[----:B------:R-:W-:Y:S02]  /*2a80*/  F2FP.BF16.F32.PACK_AB R15, R19, R18 ;  /* 0x00000012130f723e */ /* 0x000fe400000010ff */
[----:B------:R-:W-:Y:S02]  /*2a90*/  F2FP.BF16.F32.PACK_AB R21, R23, R22 ;  /* 0x000000161715723e */ /* 0x000fe400000010ff */
[----:B------:R-:W-:Y:S01]  /*2aa0*/  F2FP.BF16.F32.PACK_AB R28, R29, R28 ;  /* 0x0000001c1d1c723e */ /* 0x000fe200000010ff */
[----:B------:R2:W-:Y:S01]  /*2ab0*/  STS.128 [R2+UR8], R12 ;  /* 0x0000000c02007988 */ /* 0x0005e20008000c08 */
[----:B------:R-:W-:-:S02]  /*2ac0*/  F2FP.BF16.F32.PACK_AB R22, R25, R24 ;  /* 0x000000181916723e */ /* 0x000fc400000010ff */
[----:B------:R-:W-:Y:S02]  /*2ad0*/  F2FP.BF16.F32.PACK_AB R23, R27, R26 ;  /* 0x0000001a1b17723e */ /* 0x000fe400000010ff */
[----:B------:R-:W-:Y:S02]  /*2ae0*/  F2FP.BF16.F32.PACK_AB R29, R31, R30 ;  /* 0x0000001e1f1d723e */ /* 0x000fe400000010ff */
[----:B------:R-:W-:Y:S01]  /*2af0*/  F2FP.BF16.F32.PACK_AB R30, R33, R32 ;  /* 0x00000020211e723e */ /* 0x000fe200000010ff */
[----:B------:R2:W-:Y:S01]  /*2b00*/  STS.128 [R3+UR8], R20 ;  /* 0x0000001403007988 */ /* 0x0005e20008000c08 */
[----:B------:R-:W-:Y:S02]  /*2b10*/  F2FP.BF16.F32.PACK_AB R31, R35, R34 ;  /* 0x00000022231f723e */ /* 0x000fe400000010ff */
[----:B------:R-:W-:-:S05]  /*2b20*/  LOP3.LUT R8, R0, 0x30, RZ, 0x3c, !PT ;  /* 0x0000003000087812 */ /* 0x000fca00078e3cff */
[----:B------:R2:W-:Y:S01]  /*2b30*/  STS.128 [R8+UR8], R28 ;  /* 0x0000001c08007988 */ /* 0x0005e20008000c08 */
[----:B------:R3:W-:Y:S06]  /*2b40*/  MEMBAR.ALL.CTA ;  /* 0x0000000000007992 */ /* 0x0007ec0000008000 */
[----:B---3--:R-:W3:Y:S02]  /*2b50*/  FENCE.VIEW.ASYNC.S ;  /* 0x00000000000073c6 */ /* 0x008ee40000000000 */
[----:B---3--:R-:W-:Y:S06]  /*2b60*/  BAR.SYNC.DEFER_BLOCKING 0x0 ;  /* 0x0000000000007b1d */ /* 0x008fec0000010000 */
[----:B------:R2:W-:Y:S01]  /*2b70*/  @UP1 UTMASTG.2D [UR8], [UR14] ;  /* 0x000000080e0013b5 */ /* 0x0005e20008008000 */
[----:B------:R0:W-:Y:S01]  /*2b80*/  UTMACMDFLUSH ;  /* 0x00000000000079b7 */ /* 0x0001e20000000000 */
[----:B------:R-:W-:-:S04]  /*2b90*/  DEPBAR.LE SB0, 0x0 ;  /* 0x000080000000791a */ /* 0x000fc80000000000 */
[----:B------:R-:W-:Y:S08]  /*2ba0*/  BAR.SYNC.DEFER_BLOCKING 0x0 ;  /* 0x0000000000007b1d */ /* 0x000ff00000010000 */
[----:B------:R-:W-:Y:S06]  /*2bb0*/  BAR.SYNC.DEFER_BLOCKING 0x0 ;  /* 0x0000000000007b1d */ /* 0x000fec0000010000 */
[----:B--2---:R-:W-:Y:S05]  /*2bc0*/  @P2 BRA `(.L_x_71) ;  /* 0x0000000000a02947 */ /* 0x004fea0003800000 */
[----:B------:R-:W2:Y:S01]  /*2bd0*/  S2UR UR5, SR_CgaCtaId ;  /* 0x00000000000579c3 */ /* 0x000ea20000008800 */
[----:B------:R-:W-:Y:S01]  /*2be0*/  NOP ;  /* 0x0000000000007918 */ /* 0x000fe20000000000 */
[----:B------:R-:W-:Y:S01]  /*2bf0*/  UMOV UR4, 0x50 ;  /* 0x0000005000047882 */ /* 0x000fe20000000000 */
[----:B------:R-:W-:Y:S02]  /*2c00*/  IMAD.U32 R0, RZ, RZ, UR12 ;  /* 0x0000000cff007e24 */ /* 0x000fe4000f8e00ff */
[----:B------:R-:W-:Y:S02]  /*2c10*/  IMAD.MOV.U32 R3, RZ, RZ, 0x3 ;  /* 0x00000003ff037424 */ /* 0x000fe400078e00ff */
[----:B------:R-:W-:Y:S01]  /*2c20*/  IMAD.MOV.U32 R7, RZ, RZ, 0x1 ;  /* 0x00000001ff077424 */ /* 0x000fe200078e00ff */
[----:B------:R-:W-:-:S04]  /*2c30*/  LOP3.LUT R0, R0, 0xffff, RZ, 0xc0, !PT ;  /* 0x0000ffff00007812 */ /* 0x000fc800078ec0ff */
[----:B------:R-:W-:-:S05]  /*2c40*/  SHF.R.U32.HI R0, RZ, 0x5, R0 ;  /* 0x00000005ff007819 */ /* 0x000fca0000011600 */
[----:B------:R-:W-:Y:S01]  /*2c50*/  VIADD R2, R0, 0x10 ;  /* 0x0000001000027836 */ /* 0x000fe20000000000 */
[----:B------:R-:W-:Y:S01]  /*2c60*/  SHF.L.U32 R0, R3, R0, RZ ;  /* 0x0000000003007219 */ /* 0x000fe200000006ff */
[----:B--2---:R-:W-:-:S03]  /*2c70*/  ULEA UR6, UR5, UR4, 0x18 ;  /* 0x0000000405067291 */ /* 0x004fc6000f8ec0ff */
[----:B------:R-:W-:-:S04]  /*2c80*/  SHF.L.U32 R3, R7, R2, RZ ;  /* 0x0000000207037219 */ /* 0x000fc800000006ff */
[----:B------:R-:W-:Y:S02]  /*2c90*/  LOP3.LUT R0, R3, R0, RZ, 0xfc, !PT ;  /* 0x0000000003007212 */ /* 0x000fe400078efcff */
[----:B------:R-:W2:Y:S02]  /*2ca0*/  LDS R5, [UR6] ;  /* 0x00000006ff057984 */ /* 0x000ea40008000800 */
[C---:B------:R-:W-:Y:S02]  /*2cb0*/  LOP3.LUT R2, R0.reuse, 0xffff, RZ, 0xc0, !PT ;  /* 0x0000ffff00027812 */ /* 0x040fe400078ec0ff */
[----:B--2---:R-:W-:-:S04]  /*2cc0*/  LOP3.LUT R3, R0, 0xffff, R5, 0x80, !PT ;  /* 0x0000ffff00037812 */ /* 0x004fc800078e8005 */
[----:B------:R-:W-:-:S13]  /*2cd0*/  ISETP.NE.AND P0, PT, R3, R2, PT ;  /* 0x000000020300720c */ /* 0x000fda0003f05270 */
[----:B------:R-:W-:Y:S05]  /*2ce0*/  @P0 BRA `(.L_x_72) ;  /* 0x0000000000500947 */ /* 0x000fea0003800000 */
[----:B------:R-:W-:Y:S02]  /*2cf0*/  SHF.R.U32.HI R5, RZ, 0x10, R5 ;  /* 0x00000010ff057819 */ /* 0x000fe40000011605 */
[----:B------:R-:W-:-:S04]  /*2d00*/  SHF.R.U32.HI R2, RZ, 0x10, R0 ;  /* 0x00000010ff027819 */ /* 0x000fc80000011600 */
[----:B------:R-:W-:-:S04]  /*2d10*/  LOP3.LUT R5, R5, R2, RZ, 0xc0, !PT ;  /* 0x0000000205057212 */ /* 0x000fc800078ec0ff */
[----:B------:R-:W-:-:S13]  /*2d20*/  ISETP.NE.AND P0, PT, R5, R2, PT ;  /* 0x000000020500720c */ /* 0x000fda0003f05270 */
[----:B------:R-:W-:Y:S05]  /*2d30*/  @P0 BRA `(.L_x_73) ;  /* 0x0000000000300947 */ /* 0x000fea0003800000 */
[----:B------:R-:W-:Y:S01]  /*2d40*/  R2UR UR4, R0 ;  /* 0x00000000000472ca */ /* 0x000fe200000e0000 */
[----:B------:R-:W-:Y:S01]  /*2d50*/  VOTEU.ANY UR5, UPT, PT ;  /* 0x0000000000057886 */ /* 0x000fe200038e0100 */
[----:B------:R-:W2:Y:S01]  /*2d60*/  S2R R0, SR_LANEID ;  /* 0x0000000000007919 */ /* 0x000ea20000000000 */
[----:B------:R-:W-:-:S10]  /*2d70*/  UFLO.U32 UR5, UR5 ;  /* 0x00000005000572bd */ /* 0x000fd400080e0000 */
[----:B------:R-:W-:-:S06]  /*2d80*/  ULOP3.LUT UR4, URZ, UR4, URZ, 0x33, !UPT ;  /* 0x00000004ff047292 */ /* 0x000fcc000f8e33ff */
[----:B------:R-:W-:-:S04]  /*2d90*/  IMAD.U32 R2, RZ, RZ, UR4 ;  /* 0x00000004ff027e24 */ /* 0x000fc8000f8e00ff */
[----:B------:R-:W3:Y:S02]  /*2da0*/  REDUX UR7, R2 ;  /* 0x00000000020773c4 */ /* 0x000ee40000000000 */
[----:B------:R4:W-:Y:S01]  /*2db0*/  UTCATOMSWS.AND URZ, UR4 ;  /* 0x0000000400ff79e3 */ /* 0x0009e20008000000 */
[----:B--2---:R-:W-:Y:S01]  /*2dc0*/  ISETP.EQ.U32.AND P0, PT, R0, UR5, PT ;  /* 0x0000000500007c0c */ /* 0x004fe2000bf02070 */
[----:B---3--:R-:W-:-:S12]  /*2dd0*/  IMAD.U32 R0, RZ, RZ, UR7 ;  /* 0x00000007ff007e24 */ /* 0x008fd8000f8e00ff */
[----:B------:R4:W-:Y:S01]  /*2de0*/  @P0 ATOMS.AND RZ, [UR6], R0 ;  /* 0x00000000ffff098c */ /* 0x0009e2000a800006 */
[----:B------:R-:W-:Y:S05]  /*2df0*/  BRA `(.L_x_71) ;  /* 0x0000000000147947 */ /* 0x000fea0003800000 */
.L_x_73:
[----:B------:R-:W-:-:S07]  /*2e00*/  MOV R2, 0x2e20 ;  /* 0x00002e2000027802 */ /* 0x000fce0000000f00 */
[----:B-1----:R-:W-:Y:S05]  /*2e10*/  CALL.REL.NOINC `($__internal_0_$__cuda_sm10x_tcgen05_guardrail_trap_col_being_dealloced_not_returned_by_alloc) ;  /* 0x0000000000447944 */ /* 0x002fea0003c00000 */
[----:B------:R-:W-:Y:S05]  /*2e20*/  BRA `(.L_x_71) ;  /* 0x0000000000087947 */ /* 0x000fea0003800000 */
.L_x_72:
[----:B------:R-:W-:-:S07]  /*2e30*/  MOV R2, 0x2e50 ;  /* 0x00002e5000027802 */ /* 0x000fce0000000f00 */
[----:B-1----:R-:W-:Y:S05]  /*2e40*/  CALL.REL.NOINC `($__internal_2_$__cuda_sm10x_tcgen05_guardrail_trap_unallocated_columns_being_dealloced) ;  /* 0x0000000000507944 */ /* 0x002fea0003c00000 */
.L_x_71:
[----:B------:R-:W-:Y:S01]  /*2e50*/  NOP ;  /* 0x0000000000007918 */ /* 0x000fe20000000000 */
[----:B----4-:R-:W-:Y:S05]  /*2e60*/  EXIT ;  /* 0x000000000000794d */ /* 0x010fea0003800000 */
.L_x_58:
[----:B------:R-:W2:Y:S02]  /*2e70*/  SYNCS.PHASECHK.TRANS64.TRYWAIT P0, [UR8+0x24000], RZ ;  /* 0x024000ffff0075a7 */ /* 0x000ea40008001108 */
[----:B--2---:R-:W-:Y:S05]  /*2e80*/  @!P0 BRA `(.L_x_58) ;  /* 0xfffffffc00f88947 */ /* 0x004fea000383ffff */
[----:B------:R-:W-:Y:S05]  /*2e90*/  BRA `(.L_x_74) ;  /* 0xffffffec00607947 */ /* 0x000fea000383ffff */
.L_x_60:
[----:B------:R-:W2:Y:S02]  /*2ea0*/  SYNCS.PHASECHK.TRANS64.TRYWAIT P1, [UR8+0x24020], RZ ;  /* 0x024020ffff0075a7 */ /* 0x000ea40008021108 */
[----:B--2---:R-:W-:Y:S05]  /*2eb0*/  @!P1 BRA `(.L_x_60) ;  /* 0xfffffffc00f89947 */ /* 0x004fea000383ffff */
[----:B------:R-:W-:Y:S05]  /*2ec0*/  BRA `(.L_x_75) ;  /* 0xfffffff000507947 */ /* 0x000fea000383ffff */
.L_x_61:
[----:B------:R-:W3:Y:S02]  /*2ed0*/  SYNCS.PHASECHK.TRANS64.TRYWAIT P0, [UR42+0x24000], R3 ;  /* 0x02400003ff0075a7 */ /* 0x000ee4000800112a */
[----:B---3--:R-:W-:Y:S05]  /*2ee0*/  @!P0 BRA `(.L_x_61) ;  /* 0xfffffffc00f88947 */ /* 0x008fea000383ffff */
[----:B------:R-:W-:Y:S05]  /*2ef0*/  BRA `(.L_x_76) ;  /* 0xfffffff000dc7947 */ /* 0x000fea000383ffff */
.L_x_63:
[----:B------:R-:W3:Y:S02]  /*2f00*/  SYNCS.PHASECHK.TRANS64.TRYWAIT P0, [UR42+0x24020], R3 ;  /* 0x02402003ff0075a7 */ /* 0x000ee4000800112a */
[----:B---3--:R-:W-:Y:S05]  /*2f10*/  @!P0 BRA `(.L_x_63) ;  /* 0xfffffffc00f88947 */ /* 0x008fea000383ffff */
[----:B------:R-:W-:Y:S05]  /*2f20*/  BRA `(.L_x_77) ;  /* 0xfffffff400f47947 */ /* 0x000fea000383ffff */
        .weak           $__internal_0_$__cuda_sm10x_tcgen05_guardrail_trap_col_being_dealloced_not_returned_by_alloc
        .type           $__internal_0_$__cuda_sm10x_tcgen05_guardrail_trap_col_being_dealloced_not_returned_by_alloc,@function
        .size           $__internal_0_$__cuda_sm10x_tcgen05_guardrail_trap_col_being_dealloced_not_returned_by_alloc,($__internal_1_$__cuda_sm10x_tcgen05_guardrail_trap_phase_invalid_during_alloc - $__internal_0_$__cuda_sm10x_tcgen05_guardrail_trap_col_being_dealloced_not_returned_by_alloc)
$__internal_0_$__cuda_sm10x_tcgen05_guardrail_trap_col_being_dealloced_not_returned_by_alloc:
[----:B------:R-:W-:Y:S05]  /*2f30*/  BPT.TRAP 0x1 ;  /* 0x000000040000795c */ /* 0x000fea0000300000 */
[----:B------:R-:W-:-:S04]  /*2f40*/  IMAD.MOV.U32 R3, RZ, RZ, 0x0 ;  /* 0x00000000ff037424 */ /* 0x000fc800078e00ff */
[----:B------:R-:W-:Y:S05]  /*2f50*/  RET.REL.NODEC R2 `(gluon_tcgen05) ;  /* 0xffffffd002287950 */ /* 0x000fea0003c3ffff */
        .weak           $__internal_1_$__cuda_sm10x_tcgen05_guardrail_trap_phase_invalid_during_alloc
        .type           $__internal_1_$__cuda_sm10x_tcgen05_guardrail_trap_phase_invalid_during_alloc,@function
        .size           $__internal_1_$__cuda_sm10x_tcgen05_guardrail_trap_phase_invalid_during_alloc,($__internal_2_$__cuda_sm10x_tcgen05_guardrail_trap_unallocated_columns_being_dealloced - $__internal_1_$__cuda_sm10x_tcgen05_guardrail_trap_phase_invalid_during_alloc)
$__internal_1_$__cuda_sm10x_tcgen05_guardrail_trap_phase_invalid_during_alloc:
[----:B------:R-:W-:Y:S05]  /*2f60*/  BPT.TRAP 0x1 ;  /* 0x000000040000795c */ /* 0x000fea0000300000 */
[----:B------:R-:W-:-:S04]  /*2f70*/  IMAD.MOV.U32 R3, RZ, RZ, 0x0 ;  /* 0x00000000ff037424 */ /* 0x000fc800078e00ff */
[----:B------:R-:W-:Y:S05]  /*2f80*/  RET.REL.NODEC R2 `(gluon_tcgen05) ;  /* 0xffffffd0021c7950 */ /* 0x000fea0003c3ffff */
        .weak           $__internal_2_$__cuda_sm10x_tcgen05_guardrail_trap_unallocated_columns_being_dealloced
        .type           $__internal_2_$__cuda_sm10x_tcgen05_guardrail_trap_unallocated_columns_being_dealloced,@function
        .size           $__internal_2_$__cuda_sm10x_tcgen05_guardrail_trap_unallocated_columns_being_dealloced,(.L_x_81 - $__internal_2_$__cuda_sm10x_tcgen05_guardrail_trap_unallocated_columns_being_dealloced)
$__internal_2_$__cuda_sm10x_tcgen05_guardrail_trap_unallocated_columns_being_dealloced:
[----:B------:R-:W-:Y:S05]  /*2f90*/  BPT.TRAP 0x1 ;  /* 0x000000040000795c */ /* 0x000fea0000300000 */
[----:B------:R-:W-:-:S04]  /*2fa0*/  IMAD.MOV.U32 R3, RZ, RZ, 0x0 ;  /* 0x00000000ff037424 */ /* 0x000fc800078e00ff */
[----:B------:R-:W-:Y:S05]  /*2fb0*/  RET.REL.NODEC R2 `(gluon_tcgen05) ;  /* 0xffffffd002107950 */ /* 0x000fea0003c3ffff */
.L_x_78:
[----:B------:R-:W-:-:S00]  /*2fc0*/  BRA `(.L_x_78) ;  /* 0xfffffffc00fc7947 */ /* 0x000fc0000383ffff */
[----:B------:R-:W-:-:S00]  /*2fd0*/  NOP ;  /* 0x0000000000007918 */ /* 0x000fc00000000000 */
        /* <DEDUP_REMOVED lines=10> */
.L_x_81:


//--------------------- .nv.shared.gluon_tcgen05  --------------------------
	.section	.nv.shared.gluon_tcgen05,"aw",@nobits
	.sectionflags	@""
	.align	16
	.zero		1024


//--------------------- .nv.shared.reserved.0     --------------------------
	.section	.nv.shared.reserved.0,"aw",@nobits
	.align	8
	.weak		__nv_reservedSMEM_offset_0_alias
	.size		__nv_reservedSMEM_offset_0_alias, 0, 64
	.other		__nv_reservedSMEM_offset_0_alias,@"STO_CUDA_RESERVED_SHARED STV_DEFAULT"
__nv_reservedSMEM_offset_0_alias:
	.zero		0
.nv.shared.reserved.0:
	.zero		64
	.weak		__nv_reservedSMEM_allocation_phase
	.type		__nv_reservedSMEM_allocation_phase,@object
	.size		__nv_reservedSMEM_allocation_phase,(.L_0 - __nv_reservedSMEM_allocation_phase)
__nv_reservedSMEM_allocation_phase:
	.zero		1
.L_0:
	.zero		7
	.weak		__nv_reservedSMEM_devtool_atexit_pc
	.type		__nv_reservedSMEM_devtool_atexit_pc,@object
	.size		__nv_reservedSMEM_devtool_atexit_pc,(__nv_reservedSMEM_allocation_mask - __nv_reservedSMEM_devtool_atexit_pc)
__nv_reservedSMEM_devtool_atexit_pc:
	.zero		8
	.weak		__nv_reservedSMEM_allocation_mask
	.type		__nv_reservedSMEM_allocation_mask,@object
	.size		__nv_reservedSMEM_allocation_mask,(.L_2 - __nv_reservedSMEM_allocation_mask)
__nv_reservedSMEM_allocation_mask:
	.zero		4
.L_2:


//--------------------- .nv.constant0.gluon_tcgen05 --------------------------
	.section	.nv.constant0.gluon_tcgen05,"a",@progbits
	.sectionflags	@""
	.align	4
.nv.constant0.gluon_tcgen05:
	.zero		976


//--------------------- SYMBOLS --------------------------

	.type		.nv.reservedSmem.offset0,@object
	.size		.nv.reservedSmem.offset0,0x4
	.type		.nv.reservedSmem.cap,@object
	.size		.nv.reservedSmem.cap,0x4
